	.target	sm_90a

	.elftype	@"ET_EXEC"


//--------------------- .note.nv.tkinfo           --------------------------
	.section	.note.nv.tkinfo,"",@"SHT_NOTE"
	.sectionflags	@"SHF_NOTE_NV_TKINFO"
	.tkinfo
        /*0018*/ 	.word	0x00000002
        /*0030*/ 	.string	""
        /*0030*/ 	.string	"ptxas"
        /*0030*/ 	.string	"Cuda compilation tools, release 13.0, V13.0.88"
        /*0030*/ 	.string	"Build cuda_13.0.r13.0/compiler.36424714_0"
        /*0030*/ 	.string	"-arch sm_90a -m 64 "



//--------------------- .note.nv.cuinfo           --------------------------
	.section	.note.nv.cuinfo,"",@"SHT_NOTE"
	.sectionflags	@"SHF_NOTE_NV_CUINFO"
        /*0018*/ 	.short	0x0002
        /*001a*/ 	.short	0x005a
        /*001c*/ 	.short	0x0082
	.zero		2


//--------------------- .nv.info                  --------------------------
	.section	.nv.info,"",@"SHT_CUDA_INFO"
	.align	4


	//----- nvinfo : EIATTR_REGCOUNT
	.align		4
        /*0000*/ 	.byte	0x04, 0x2f
        /*0002*/ 	.short	(.L_12 - .L_11)
	.align		4
.L_11:
        /*0004*/ 	.word	index@(_ZN7cutlass13device_kernelINS_4conv6kernel13ConvUniversalINS1_16ConvProblemShapeILNS1_8OperatorE0ELi3EEENS1_10collective14CollectiveConvINS1_46MainloopSm90TmaGmmaWarpSpecializedImplicitGemmILS5_0ELi56ELi3EN4cute5tupleIJNSA_1CILi2EEENSC_ILi1EEESE_EEENS1_36KernelImplicitTmaWarpSpecializedSm90ELi1EEENSB_IJNSC_ILi64EEESI_NSB_IJNSC_ILi32EEEEEEEEENS_12float_e4m3_tESM_NSA_8TiledMMAINSA_8MMA_AtomIJNSA_4SM904GMMA30MMA_64x64x32_F32E4M3E4M3_SS_TNILNSQ_7ScaleInE1ELSS_1EEEEEENSA_6LayoutINSB_IJSE_SE_SE_EEENSB_IJNSC_ILi0EEESX_SX_EEEEENSB_IJNSA_10UnderscoreES10_S10_EEEEENS7_6detail26Sm90ImplicitGemmTileTraitsINSA_20SM90_TMA_LOAD_IM2COLENSA_14ComposedLayoutINSA_7SwizzleILi1ELi4ELi3EEENSA_18smem_ptr_flag_bitsILi8EEENSV_INSB_IJNSB_IJNSC_ILi8EEES1B_EEENSB_IJSJ_SE_EEENSB_IJSE_NSC_ILi56EEEEEEEEENSB_IJNSB_IJSJ_NSC_ILi256EEEEEENSB_IJSE_SX_EEENSB_IJSX_NSC_ILi2048EEEEEEEEEEEEEvEENS14_INSA_23SM90_TMA_LOAD_MULTICASTES1O_vEEEENS_8epilogue10collective6detail29Sm90TmaWarpSpecializedAdapterINS1U_15DefaultEpilogueISM_NSB_IJNSB_IJllllEEESE_SX_EEES1Z_NS1T_6thread17LinearCombinationISM_Li1EffLNS20_9ScaleType4KindE0ELNS_15FloatRoundStyleE2ESM_EENS_4gemm15EpilogueDefaultEEEEEvvEEEEvNT_6ParamsE)
        /*0008*/ 	.word	0x0000003a


	//----- nvinfo : EIATTR_FRAME_SIZE
	.align		4
.L_12:
        /*000c*/ 	.byte	0x04, 0x11
        /*000e*/ 	.short	(.L_14 - .L_13)
	.align		4
.L_13:
        /*0010*/ 	.word	index@(_ZN7cutlass13device_kernelINS_4conv6kernel13ConvUniversalINS1_16ConvProblemShapeILNS1_8OperatorE0ELi3EEENS1_10collective14CollectiveConvINS1_46MainloopSm90TmaGmmaWarpSpecializedImplicitGemmILS5_0ELi56ELi3EN4cute5tupleIJNSA_1CILi2EEENSC_ILi1EEESE_EEENS1_36KernelImplicitTmaWarpSpecializedSm90ELi1EEENSB_IJNSC_ILi64EEESI_NSB_IJNSC_ILi32EEEEEEEEENS_12float_e4m3_tESM_NSA_8TiledMMAINSA_8MMA_AtomIJNSA_4SM904GMMA30MMA_64x64x32_F32E4M3E4M3_SS_TNILNSQ_7ScaleInE1ELSS_1EEEEEENSA_6LayoutINSB_IJSE_SE_SE_EEENSB_IJNSC_ILi0EEESX_SX_EEEEENSB_IJNSA_10UnderscoreES10_S10_EEEEENS7_6detail26Sm90ImplicitGemmTileTraitsINSA_20SM90_TMA_LOAD_IM2COLENSA_14ComposedLayoutINSA_7SwizzleILi1ELi4ELi3EEENSA_18smem_ptr_flag_bitsILi8EEENSV_INSB_IJNSB_IJNSC_ILi8EEES1B_EEENSB_IJSJ_SE_EEENSB_IJSE_NSC_ILi56EEEEEEEEENSB_IJNSB_IJSJ_NSC_ILi256EEEEEENSB_IJSE_SX_EEENSB_IJSX_NSC_ILi2048EEEEEEEEEEEEEvEENS14_INSA_23SM90_TMA_LOAD_MULTICASTES1O_vEEEENS_8epilogue10collective6detail29Sm90TmaWarpSpecializedAdapterINS1U_15DefaultEpilogueISM_NSB_IJNSB_IJllllEEESE_SX_EEES1Z_NS1T_6thread17LinearCombinationISM_Li1EffLNS20_9ScaleType4KindE0ELNS_15FloatRoundStyleE2ESM_EENS_4gemm15EpilogueDefaultEEEEEvvEEEEvNT_6ParamsE)
        /*0014*/ 	.word	0x00000000


	//----- nvinfo : EIATTR_MIN_STACK_SIZE
	.align		4
.L_14:
        /*0018*/ 	.byte	0x04, 0x12
        /*001a*/ 	.short	(.L_16 - .L_15)
	.align		4
.L_15:
        /*001c*/ 	.word	index@(_ZN7cutlass13device_kernelINS_4conv6kernel13ConvUniversalINS1_16ConvProblemShapeILNS1_8OperatorE0ELi3EEENS1_10collective14CollectiveConvINS1_46MainloopSm90TmaGmmaWarpSpecializedImplicitGemmILS5_0ELi56ELi3EN4cute5tupleIJNSA_1CILi2EEENSC_ILi1EEESE_EEENS1_36KernelImplicitTmaWarpSpecializedSm90ELi1EEENSB_IJNSC_ILi64EEESI_NSB_IJNSC_ILi32EEEEEEEEENS_12float_e4m3_tESM_NSA_8TiledMMAINSA_8MMA_AtomIJNSA_4SM904GMMA30MMA_64x64x32_F32E4M3E4M3_SS_TNILNSQ_7ScaleInE1ELSS_1EEEEEENSA_6LayoutINSB_IJSE_SE_SE_EEENSB_IJNSC_ILi0EEESX_SX_EEEEENSB_IJNSA_10UnderscoreES10_S10_EEEEENS7_6detail26Sm90ImplicitGemmTileTraitsINSA_20SM90_TMA_LOAD_IM2COLENSA_14ComposedLayoutINSA_7SwizzleILi1ELi4ELi3EEENSA_18smem_ptr_flag_bitsILi8EEENSV_INSB_IJNSB_IJNSC_ILi8EEES1B_EEENSB_IJSJ_SE_EEENSB_IJSE_NSC_ILi56EEEEEEEEENSB_IJNSB_IJSJ_NSC_ILi256EEEEEENSB_IJSE_SX_EEENSB_IJSX_NSC_ILi2048EEEEEEEEEEEEEvEENS14_INSA_23SM90_TMA_LOAD_MULTICASTES1O_vEEEENS_8epilogue10collective6detail29Sm90TmaWarpSpecializedAdapterINS1U_15DefaultEpilogueISM_NSB_IJNSB_IJllllEEESE_SX_EEES1Z_NS1T_6thread17LinearCombinationISM_Li1EffLNS20_9ScaleType4KindE0ELNS_15FloatRoundStyleE2ESM_EENS_4gemm15EpilogueDefaultEEEEEvvEEEEvNT_6ParamsE)
        /*0020*/ 	.word	0x00000000
.L_16:


//--------------------- .nv.compat                --------------------------
	.section	.nv.compat,"",@"SHT_CUDA_COMPAT_INFO"
	.align	4
        /*0000*/ 	.byte	0x02, 0x09, 0x01, 0x00, 0x02, 0x02, 0x04, 0x00, 0x02, 0x05, 0x05, 0x00, 0x03, 0x07, 0x01, 0x01
        /*0010*/ 	.byte	0x02, 0x03, 0x01, 0x00, 0x02, 0x06, 0x01, 0x00, 0x04, 0x0b, 0x08, 0x00, 0x00, 0x00, 0x00, 0x00
        /*0020*/ 	.byte	0x00, 0x00, 0x00, 0x00


//--------------------- .nv.info._ZN7cutlass13device_kernelINS_4conv6kernel13ConvUniversalINS1_16ConvProblemShapeILNS1_8OperatorE0ELi3EEENS1_10collective14CollectiveConvINS1_46MainloopSm90TmaGmmaWarpSpecializedImplicitGemmILS5_0ELi56ELi3EN4cute5tupleIJNSA_1CILi2EEENSC_ILi1EEESE_EEENS1_36KernelImplicitTmaWarpSpecializedSm90ELi1EEENSB_IJNSC_ILi64EEESI_NSB_IJNSC_ILi32EEEEEEEEENS_12float_e4m3_tESM_NSA_8TiledMMAINSA_8MMA_AtomIJNSA_4SM904GMMA30MMA_64x64x32_F32E4M3E4M3_SS_TNILNSQ_7ScaleInE1ELSS_1EEEEEENSA_6LayoutINSB_IJSE_SE_SE_EEENSB_IJNSC_ILi0EEESX_SX_EEEEENSB_IJNSA_10UnderscoreES10_S10_EEEEENS7_6detail26Sm90ImplicitGemmTileTraitsINSA_20SM90_TMA_LOAD_IM2COLENSA_14ComposedLayoutINSA_7SwizzleILi1ELi4ELi3EEENSA_18smem_ptr_flag_bitsILi8EEENSV_INSB_IJNSB_IJNSC_ILi8EEES1B_EEENSB_IJSJ_SE_EEENSB_IJSE_NSC_ILi56EEEEEEEEENSB_IJNSB_IJSJ_NSC_ILi256EEEEEENSB_IJSE_SX_EEENSB_IJSX_NSC_ILi2048EEEEEEEEEEEEEvEENS14_INSA_23SM90_TMA_LOAD_MULTICASTES1O_vEEEENS_8epilogue10collective6detail29Sm90TmaWarpSpecializedAdapterINS1U_15DefaultEpilogueISM_NSB_IJNSB_IJllllEEESE_SX_EEES1Z_NS1T_6thread17LinearCombinationISM_Li1EffLNS20_9ScaleType4KindE0ELNS_15FloatRoundStyleE2ESM_EENS_4gemm15EpilogueDefaultEEEEEvvEEEEvNT_6ParamsE --------------------------
	.section	.nv.info._ZN7cutlass13device_kernelINS_4conv6kernel13ConvUniversalINS1_16ConvProblemShapeILNS1_8OperatorE0ELi3EEENS1_10collective14CollectiveConvINS1_46MainloopSm90TmaGmmaWarpSpecializedImplicitGemmILS5_0ELi56ELi3EN4cute5tupleIJNSA_1CILi2EEENSC_ILi1EEESE_EEENS1_36KernelImplicitTmaWarpSpecializedSm90ELi1EEENSB_IJNSC_ILi64EEESI_NSB_IJNSC_ILi32EEEEEEEEENS_12float_e4m3_tESM_NSA_8TiledMMAINSA_8MMA_AtomIJNSA_4SM904GMMA30MMA_64x64x32_F32E4M3E4M3_SS_TNILNSQ_7ScaleInE1ELSS_1EEEEEENSA_6LayoutINSB_IJSE_SE_SE_EEENSB_IJNSC_ILi0EEESX_SX_EEEEENSB_IJNSA_10UnderscoreES10_S10_EEEEENS7_6detail26Sm90ImplicitGemmTileTraitsINSA_20SM90_TMA_LOAD_IM2COLENSA_14ComposedLayoutINSA_7SwizzleILi1ELi4ELi3EEENSA_18smem_ptr_flag_bitsILi8EEENSV_INSB_IJNSB_IJNSC_ILi8EEES1B_EEENSB_IJSJ_SE_EEENSB_IJSE_NSC_ILi56EEEEEEEEENSB_IJNSB_IJSJ_NSC_ILi256EEEEEENSB_IJSE_SX_EEENSB_IJSX_NSC_ILi2048EEEEEEEEEEEEEvEENS14_INSA_23SM90_TMA_LOAD_MULTICASTES1O_vEEEENS_8epilogue10collective6detail29Sm90TmaWarpSpecializedAdapterINS1U_15DefaultEpilogueISM_NSB_IJNSB_IJllllEEESE_SX_EEES1Z_NS1T_6thread17LinearCombinationISM_Li1EffLNS20_9ScaleType4KindE0ELNS_15FloatRoundStyleE2ESM_EENS_4gemm15EpilogueDefaultEEEEEvvEEEEvNT_6ParamsE,"",@"SHT_CUDA_INFO"
	.sectionflags	@""
	.align	4


	//----- nvinfo : EIATTR_CUDA_API_VERSION
	.align		4
        /*0000*/ 	.byte	0x04, 0x37
        /*0002*/ 	.short	(.L_18 - .L_17)
.L_17:
        /*0004*/ 	.word	0x00000082


	//----- nvinfo : EIATTR_KPARAM_INFO
	.align		4
.L_18:
        /*0008*/ 	.byte	0x04, 0x17
        /*000a*/ 	.short	(.L_20 - .L_19)
.L_19:
        /*000c*/ 	.word	0x00000000
        /*0010*/ 	.short	0x0000
        /*0012*/ 	.short	0x0070
        /*0014*/ 	.byte	0x00, 0xf0, 0x01, 0x10


	//----- nvinfo : EIATTR_SPARSE_MMA_MASK
	.align		4
.L_20:
        /*0018*/ 	.byte	0x03, 0x50
        /*001a*/ 	.short	0x0000


	//----- nvinfo : EIATTR_MAXREG_COUNT
	.align		4
        /*001c*/ 	.byte	0x03, 0x1b
        /*001e*/ 	.short	0x00ff


	//----- nvinfo : EIATTR_NUM_BARRIERS
	.align		4
        /*0020*/ 	.byte	0x02, 0x4c
        /*0022*/ 	.byte	0x01
	.zero		1


	//----- nvinfo : EIATTR_MERCURY_ISA_VERSION
	.align		4
        /*0024*/ 	.byte	0x03, 0x5f
        /*0026*/ 	.short	0x0101


	//----- nvinfo : EIATTR_COOP_GROUP_MASK_REGIDS
	.align		4
        /*0028*/ 	.byte	0x04, 0x29
        /*002a*/ 	.short	(.L_22 - .L_21)


	//   ....[0]....
.L_21:
        /*002c*/ 	.word	0xffffffff


	//   ....[1]....
        /*0030*/ 	.word	0xffffffff


	//   ....[2]....
        /*0034*/ 	.word	0xffffffff


	//   ....[3]....
        /*0038*/ 	.word	0xffffffff


	//----- nvinfo : EIATTR_COOP_GROUP_INSTR_OFFSETS
	.align		4
.L_22:
        /*003c*/ 	.byte	0x04, 0x28
        /*003e*/ 	.short	(.L_24 - .L_23)


	//   ....[0]....
.L_23:
        /*0040*/ 	.word	0x00000070


	//   ....[1]....
        /*0044*/ 	.word	0x00000080


	//   ....[2]....
        /*0048*/ 	.word	0x00000140


	//   ....[3]....
        /*004c*/ 	.word	0x00000d50


	//----- nvinfo : EIATTR_MBARRIER_INSTR_OFFSETS
	.align		4
.L_24:
        /*0050*/ 	.byte	0x04, 0x39
        /*0052*/ 	.short	(.L_26 - .L_25)


	//   ....[0]....
.L_25:
        /*0054*/ 	.word	0x00000310
        /*0058*/ 	.word	0x000000ff
        /*005c*/ 	.word	0x00038000
        /*0060*/ 	.short	0x0100
        /*0062*/ 	.byte	0x08
	.zero		1


	//   ....[1]....
        /*0064*/ 	.word	0x00000320
        /*0068*/ 	.word	0x000000ff
        /*006c*/ 	.word	0x000381c0
        /*0070*/ 	.short	0x0100
        /*0072*/ 	.byte	0x08
	.zero		1


	//   ....[2]....
        /*0074*/ 	.word	0x00000330
        /*0078*/ 	.word	0x000000ff
        /*007c*/ 	.word	0x00038008
        /*0080*/ 	.short	0x0100
        /*0082*/ 	.byte	0x08
	.zero		1


	//   ....[3]....
        /*0084*/ 	.word	0x00000340
        /*0088*/ 	.word	0x000000ff
        /*008c*/ 	.word	0x000381c8
        /*0090*/ 	.short	0x0100
        /*0092*/ 	.byte	0x08
	.zero		1


	//   ....[4]....
        /*0094*/ 	.word	0x00000350
        /*0098*/ 	.word	0x000000ff
        /*009c*/ 	.word	0x00038010
        /*00a0*/ 	.short	0x0100
        /*00a2*/ 	.byte	0x08
	.zero		1


	//   ....[5]....
        /*00a4*/ 	.word	0x00000360
        /*00a8*/ 	.word	0x000000ff
        /*00ac*/ 	.word	0x000381d0
        /*00b0*/ 	.short	0x0100
        /*00b2*/ 	.byte	0x08
	.zero		1


	//   ....[6]....
        /*00b4*/ 	.word	0x00000370
        /*00b8*/ 	.word	0x000000ff
        /*00bc*/ 	.word	0x00038018
        /*00c0*/ 	.short	0x0100
        /*00c2*/ 	.byte	0x08
	.zero		1


	//   ....[7]....
        /*00c4*/ 	.word	0x00000380
        /*00c8*/ 	.word	0x000000ff
        /*00cc*/ 	.word	0x000381d8
        /*00d0*/ 	.short	0x0100
        /*00d2*/ 	.byte	0x08
	.zero		1


	//   ....[8]....
        /*00d4*/ 	.word	0x00000390
        /*00d8*/ 	.word	0x000000ff
        /*00dc*/ 	.word	0x00038020
        /*00e0*/ 	.short	0x0100
        /*00e2*/ 	.byte	0x08
	.zero		1


	//   ....[9]....
        /*00e4*/ 	.word	0x000003a0
        /*00e8*/ 	.word	0x000000ff
        /*00ec*/ 	.word	0x000381e0
        /*00f0*/ 	.short	0x0100
        /*00f2*/ 	.byte	0x08
	.zero		1


	//   ....[10]....
        /*00f4*/ 	.word	0x000003b0
        /*00f8*/ 	.word	0x000000ff
        /*00fc*/ 	.word	0x00038028
        /*0100*/ 	.short	0x0100
        /*0102*/ 	.byte	0x08
	.zero		1


	//   ....[11]....
        /*0104*/ 	.word	0x000003c0
        /*0108*/ 	.word	0x000000ff
        /*010c*/ 	.word	0x000381e8
        /*0110*/ 	.short	0x0100
        /*0112*/ 	.byte	0x08
	.zero		1


	//   ....[12]....
        /*0114*/ 	.word	0x000003d0
        /*0118*/ 	.word	0x000000ff
        /*011c*/ 	.word	0x00038030
        /*0120*/ 	.short	0x0100
        /*0122*/ 	.byte	0x08
	.zero		1


	//   ....[13]....
        /*0124*/ 	.word	0x000003e0
        /*0128*/ 	.word	0x000000ff
        /*012c*/ 	.word	0x000381f0
        /*0130*/ 	.short	0x0100
        /*0132*/ 	.byte	0x08
	.zero		1


	//   ....[14]....
        /*0134*/ 	.word	0x000003f0
        /*0138*/ 	.word	0x000000ff
        /*013c*/ 	.word	0x00038038
        /*0140*/ 	.short	0x0100
        /*0142*/ 	.byte	0x08
	.zero		1


	//   ....[15]....
        /*0144*/ 	.word	0x00000400
        /*0148*/ 	.word	0x000000ff
        /*014c*/ 	.word	0x000381f8
        /*0150*/ 	.short	0x0100
        /*0152*/ 	.byte	0x08
	.zero		1


	//   ....[16]....
        /*0154*/ 	.word	0x00000410
        /*0158*/ 	.word	0x000000ff
        /*015c*/ 	.word	0x00038040
        /*0160*/ 	.short	0x0100
        /*0162*/ 	.byte	0x08
	.zero		1


	//   ....[17]....
        /*0164*/ 	.word	0x00000420
        /*0168*/ 	.word	0x000000ff
        /*016c*/ 	.word	0x00038200
        /*0170*/ 	.short	0x0100
        /*0172*/ 	.byte	0x08
	.zero		1


	//   ....[18]....
        /*0174*/ 	.word	0x00000430
        /*0178*/ 	.word	0x000000ff
        /*017c*/ 	.word	0x00038048
        /*0180*/ 	.short	0x0100
        /*0182*/ 	.byte	0x08
	.zero		1


	//   ....[19]....
        /*0184*/ 	.word	0x00000440
        /*0188*/ 	.word	0x000000ff
        /*018c*/ 	.word	0x00038208
        /*0190*/ 	.short	0x0100
        /*0192*/ 	.byte	0x08
	.zero		1


	//   ....[20]....
        /*0194*/ 	.word	0x00000450
        /*0198*/ 	.word	0x000000ff
        /*019c*/ 	.word	0x00038050
        /*01a0*/ 	.short	0x0100
        /*01a2*/ 	.byte	0x08
	.zero		1


	//   ....[21]....
        /*01a4*/ 	.word	0x00000460
        /*01a8*/ 	.word	0x000000ff
        /*01ac*/ 	.word	0x00038210
        /*01b0*/ 	.short	0x0100
        /*01b2*/ 	.byte	0x08
	.zero		1


	//   ....[22]....
        /*01b4*/ 	.word	0x00000470
        /*01b8*/ 	.word	0x000000ff
        /*01bc*/ 	.word	0x00038058
        /*01c0*/ 	.short	0x0100
        /*01c2*/ 	.byte	0x08
	.zero		1


	//   ....[23]....
        /*01c4*/ 	.word	0x00000480
        /*01c8*/ 	.word	0x000000ff
        /*01cc*/ 	.word	0x00038218
        /*01d0*/ 	.short	0x0100
        /*01d2*/ 	.byte	0x08
	.zero		1


	//   ....[24]....
        /*01d4*/ 	.word	0x00000490
        /*01d8*/ 	.word	0x000000ff
        /*01dc*/ 	.word	0x00038060
        /*01e0*/ 	.short	0x0100
        /*01e2*/ 	.byte	0x08
	.zero		1


	//   ....[25]....
        /*01e4*/ 	.word	0x000004a0
        /*01e8*/ 	.word	0x000000ff
        /*01ec*/ 	.word	0x00038220
        /*01f0*/ 	.short	0x0100
        /*01f2*/ 	.byte	0x08
	.zero		1


	//   ....[26]....
        /*01f4*/ 	.word	0x000004b0
        /*01f8*/ 	.word	0x000000ff
        /*01fc*/ 	.word	0x00038068
        /*0200*/ 	.short	0x0100
        /*0202*/ 	.byte	0x08
	.zero		1


	//   ....[27]....
        /*0204*/ 	.word	0x000004c0
        /*0208*/ 	.word	0x000000ff
        /*020c*/ 	.word	0x00038228
        /*0210*/ 	.short	0x0100
        /*0212*/ 	.byte	0x08
	.zero		1


	//   ....[28]....
        /*0214*/ 	.word	0x000004d0
        /*0218*/ 	.word	0x000000ff
        /*021c*/ 	.word	0x00038070
        /*0220*/ 	.short	0x0100
        /*0222*/ 	.byte	0x08
	.zero		1


	//   ....[29]....
        /*0224*/ 	.word	0x000004e0
        /*0228*/ 	.word	0x000000ff
        /*022c*/ 	.word	0x00038230
        /*0230*/ 	.short	0x0100
        /*0232*/ 	.byte	0x08
	.zero		1


	//   ....[30]....
        /*0234*/ 	.word	0x000004f0
        /*0238*/ 	.word	0x000000ff
        /*023c*/ 	.word	0x00038078
        /*0240*/ 	.short	0x0100
        /*0242*/ 	.byte	0x08
	.zero		1


	//   ....[31]....
        /*0244*/ 	.word	0x00000500
        /*0248*/ 	.word	0x000000ff
        /*024c*/ 	.word	0x00038238
        /*0250*/ 	.short	0x0100
        /*0252*/ 	.byte	0x08
	.zero		1


	//   ....[32]....
        /*0254*/ 	.word	0x00000510
        /*0258*/ 	.word	0x000000ff
        /*025c*/ 	.word	0x00038080
        /*0260*/ 	.short	0x0100
        /*0262*/ 	.byte	0x08
	.zero		1


	//   ....[33]....
        /*0264*/ 	.word	0x00000520
        /*0268*/ 	.word	0x000000ff
        /*026c*/ 	.word	0x00038240
        /*0270*/ 	.short	0x0100
        /*0272*/ 	.byte	0x08
	.zero		1


	//   ....[34]....
        /*0274*/ 	.word	0x00000530
        /*0278*/ 	.word	0x000000ff
        /*027c*/ 	.word	0x00038088
        /*0280*/ 	.short	0x0100
        /*0282*/ 	.byte	0x08
	.zero		1


	//   ....[35]....
        /*0284*/ 	.word	0x00000540
        /*0288*/ 	.word	0x000000ff
        /*028c*/ 	.word	0x00038248
        /*0290*/ 	.short	0x0100
        /*0292*/ 	.byte	0x08
	.zero		1


	//   ....[36]....
        /*0294*/ 	.word	0x00000550
        /*0298*/ 	.word	0x000000ff
        /*029c*/ 	.word	0x00038090
        /*02a0*/ 	.short	0x0100
        /*02a2*/ 	.byte	0x08
	.zero		1


	//   ....[37]....
        /*02a4*/ 	.word	0x00000560
        /*02a8*/ 	.word	0x000000ff
        /*02ac*/ 	.word	0x00038250
        /*02b0*/ 	.short	0x0100
        /*02b2*/ 	.byte	0x08
	.zero		1


	//   ....[38]....
        /*02b4*/ 	.word	0x00000570
        /*02b8*/ 	.word	0x000000ff
        /*02bc*/ 	.word	0x00038098
        /*02c0*/ 	.short	0x0100
        /*02c2*/ 	.byte	0x08
	.zero		1


	//   ....[39]....
        /*02c4*/ 	.word	0x00000580
        /*02c8*/ 	.word	0x000000ff
        /*02cc*/ 	.word	0x00038258
        /*02d0*/ 	.short	0x0100
        /*02d2*/ 	.byte	0x08
	.zero		1


	//   ....[40]....
        /*02d4*/ 	.word	0x00000590
        /*02d8*/ 	.word	0x000000ff
        /*02dc*/ 	.word	0x000380a0
        /*02e0*/ 	.short	0x0100
        /*02e2*/ 	.byte	0x08
	.zero		1


	//   ....[41]....
        /*02e4*/ 	.word	0x000005a0
        /*02e8*/ 	.word	0x000000ff
        /*02ec*/ 	.word	0x00038260
        /*02f0*/ 	.short	0x0100
        /*02f2*/ 	.byte	0x08
	.zero		1


	//   ....[42]....
        /*02f4*/ 	.word	0x000005b0
        /*02f8*/ 	.word	0x000000ff
        /*02fc*/ 	.word	0x000380a8
        /*0300*/ 	.short	0x0100
        /*0302*/ 	.byte	0x08
	.zero		1


	//   ....[43]....
        /*0304*/ 	.word	0x000005c0
        /*0308*/ 	.word	0x000000ff
        /*030c*/ 	.word	0x00038268
        /*0310*/ 	.short	0x0100
        /*0312*/ 	.byte	0x08
	.zero		1


	//   ....[44]....
        /*0314*/ 	.word	0x000005d0
        /*0318*/ 	.word	0x000000ff
        /*031c*/ 	.word	0x000380b0
        /*0320*/ 	.short	0x0100
        /*0322*/ 	.byte	0x08
	.zero		1


	//   ....[45]....
        /*0324*/ 	.word	0x000005e0
        /*0328*/ 	.word	0x000000ff
        /*032c*/ 	.word	0x00038270
        /*0330*/ 	.short	0x0100
        /*0332*/ 	.byte	0x08
	.zero		1


	//   ....[46]....
        /*0334*/ 	.word	0x000005f0
        /*0338*/ 	.word	0x000000ff
        /*033c*/ 	.word	0x000380b8
        /*0340*/ 	.short	0x0100
        /*0342*/ 	.byte	0x08
	.zero		1


	//   ....[47]....
        /*0344*/ 	.word	0x00000600
        /*0348*/ 	.word	0x000000ff
        /*034c*/ 	.word	0x00038278
        /*0350*/ 	.short	0x0100
        /*0352*/ 	.byte	0x08
	.zero		1


	//   ....[48]....
        /*0354*/ 	.word	0x00000610
        /*0358*/ 	.word	0x000000ff
        /*035c*/ 	.word	0x000380c0
        /*0360*/ 	.short	0x0100
        /*0362*/ 	.byte	0x08
	.zero		1


	//   ....[49]....
        /*0364*/ 	.word	0x00000620
        /*0368*/ 	.word	0x000000ff
        /*036c*/ 	.word	0x00038280
        /*0370*/ 	.short	0x0100
        /*0372*/ 	.byte	0x08
	.zero		1


	//   ....[50]....
        /*0374*/ 	.word	0x00000630
        /*0378*/ 	.word	0x000000ff
        /*037c*/ 	.word	0x000380c8
        /*0380*/ 	.short	0x0100
        /*0382*/ 	.byte	0x08
	.zero		1


	//   ....[51]....
        /*0384*/ 	.word	0x00000640
        /*0388*/ 	.word	0x000000ff
        /*038c*/ 	.word	0x00038288
        /*0390*/ 	.short	0x0100
        /*0392*/ 	.byte	0x08
	.zero		1


	//   ....[52]....
        /*0394*/ 	.word	0x00000650
        /*0398*/ 	.word	0x000000ff
        /*039c*/ 	.word	0x000380d0
        /*03a0*/ 	.short	0x0100
        /*03a2*/ 	.byte	0x08
	.zero		1


	//   ....[53]....
        /*03a4*/ 	.word	0x00000660
        /*03a8*/ 	.word	0x000000ff
        /*03ac*/ 	.word	0x00038290
        /*03b0*/ 	.short	0x0100
        /*03b2*/ 	.byte	0x08
	.zero		1


	//   ....[54]....
        /*03b4*/ 	.word	0x00000670
        /*03b8*/ 	.word	0x000000ff
        /*03bc*/ 	.word	0x000380d8
        /*03c0*/ 	.short	0x0100
        /*03c2*/ 	.byte	0x08
	.zero		1


	//   ....[55]....
        /*03c4*/ 	.word	0x00000680
        /*03c8*/ 	.word	0x000000ff
        /*03cc*/ 	.word	0x00038298
        /*03d0*/ 	.short	0x0100
        /*03d2*/ 	.byte	0x08
	.zero		1


	//   ....[56]....
        /*03d4*/ 	.word	0x00000690
        /*03d8*/ 	.word	0x000000ff
        /*03dc*/ 	.word	0x000380e0
        /*03e0*/ 	.short	0x0100
        /*03e2*/ 	.byte	0x08
	.zero		1


	//   ....[57]....
        /*03e4*/ 	.word	0x000006a0
        /*03e8*/ 	.word	0x000000ff
        /*03ec*/ 	.word	0x000382a0
        /*03f0*/ 	.short	0x0100
        /*03f2*/ 	.byte	0x08
	.zero		1


	//   ....[58]....
        /*03f4*/ 	.word	0x000006b0
        /*03f8*/ 	.word	0x000000ff
        /*03fc*/ 	.word	0x000380e8
        /*0400*/ 	.short	0x0100
        /*0402*/ 	.byte	0x08
	.zero		1


	//   ....[59]....
        /*0404*/ 	.word	0x000006c0
        /*0408*/ 	.word	0x000000ff
        /*040c*/ 	.word	0x000382a8
        /*0410*/ 	.short	0x0100
        /*0412*/ 	.byte	0x08
	.zero		1


	//   ....[60]....
        /*0414*/ 	.word	0x000006d0
        /*0418*/ 	.word	0x000000ff
        /*041c*/ 	.word	0x000380f0
        /*0420*/ 	.short	0x0100
        /*0422*/ 	.byte	0x08
	.zero		1


	//   ....[61]....
        /*0424*/ 	.word	0x000006e0
        /*0428*/ 	.word	0x000000ff
        /*042c*/ 	.word	0x000382b0
        /*0430*/ 	.short	0x0100
        /*0432*/ 	.byte	0x08
	.zero		1


	//   ....[62]....
        /*0434*/ 	.word	0x000006f0
        /*0438*/ 	.word	0x000000ff
        /*043c*/ 	.word	0x000380f8
        /*0440*/ 	.short	0x0100
        /*0442*/ 	.byte	0x08
	.zero		1


	//   ....[63]....
        /*0444*/ 	.word	0x00000700
        /*0448*/ 	.word	0x000000ff
        /*044c*/ 	.word	0x000382b8
        /*0450*/ 	.short	0x0100
        /*0452*/ 	.byte	0x08
	.zero		1


	//   ....[64]....
        /*0454*/ 	.word	0x00000710
        /*0458*/ 	.word	0x000000ff
        /*045c*/ 	.word	0x00038100
        /*0460*/ 	.short	0x0100
        /*0462*/ 	.byte	0x08
	.zero		1


	//   ....[65]....
        /*0464*/ 	.word	0x00000720
        /*0468*/ 	.word	0x000000ff
        /*046c*/ 	.word	0x000382c0
        /*0470*/ 	.short	0x0100
        /*0472*/ 	.byte	0x08
	.zero		1


	//   ....[66]....
        /*0474*/ 	.word	0x00000730
        /*0478*/ 	.word	0x000000ff
        /*047c*/ 	.word	0x00038108
        /*0480*/ 	.short	0x0100
        /*0482*/ 	.byte	0x08
	.zero		1


	//   ....[67]....
        /*0484*/ 	.word	0x00000740
        /*0488*/ 	.word	0x000000ff
        /*048c*/ 	.word	0x000382c8
        /*0490*/ 	.short	0x0100
        /*0492*/ 	.byte	0x08
	.zero		1


	//   ....[68]....
        /*0494*/ 	.word	0x00000750
        /*0498*/ 	.word	0x000000ff
        /*049c*/ 	.word	0x00038110
        /*04a0*/ 	.short	0x0100
        /*04a2*/ 	.byte	0x08
	.zero		1


	//   ....[69]....
        /*04a4*/ 	.word	0x00000760
        /*04a8*/ 	.word	0x000000ff
        /*04ac*/ 	.word	0x000382d0
        /*04b0*/ 	.short	0x0100
        /*04b2*/ 	.byte	0x08
	.zero		1


	//   ....[70]....
        /*04b4*/ 	.word	0x00000770
        /*04b8*/ 	.word	0x000000ff
        /*04bc*/ 	.word	0x00038118
        /*04c0*/ 	.short	0x0100
        /*04c2*/ 	.byte	0x08
	.zero		1


	//   ....[71]....
        /*04c4*/ 	.word	0x00000780
        /*04c8*/ 	.word	0x000000ff
        /*04cc*/ 	.word	0x000382d8
        /*04d0*/ 	.short	0x0100
        /*04d2*/ 	.byte	0x08
	.zero		1


	//   ....[72]....
        /*04d4*/ 	.word	0x00000790
        /*04d8*/ 	.word	0x000000ff
        /*04dc*/ 	.word	0x00038120
        /*04e0*/ 	.short	0x0100
        /*04e2*/ 	.byte	0x08
	.zero		1


	//   ....[73]....
        /*04e4*/ 	.word	0x000007a0
        /*04e8*/ 	.word	0x000000ff
        /*04ec*/ 	.word	0x000382e0
        /*04f0*/ 	.short	0x0100
        /*04f2*/ 	.byte	0x08
	.zero		1


	//   ....[74]....
        /*04f4*/ 	.word	0x000007b0
        /*04f8*/ 	.word	0x000000ff
        /*04fc*/ 	.word	0x00038128
        /*0500*/ 	.short	0x0100
        /*0502*/ 	.byte	0x08
	.zero		1


	//   ....[75]....
        /*0504*/ 	.word	0x000007c0
        /*0508*/ 	.word	0x000000ff
        /*050c*/ 	.word	0x000382e8
        /*0510*/ 	.short	0x0100
        /*0512*/ 	.byte	0x08
	.zero		1


	//   ....[76]....
        /*0514*/ 	.word	0x000007d0
        /*0518*/ 	.word	0x000000ff
        /*051c*/ 	.word	0x00038130
        /*0520*/ 	.short	0x0100
        /*0522*/ 	.byte	0x08
	.zero		1


	//   ....[77]....
        /*0524*/ 	.word	0x000007e0
        /*0528*/ 	.word	0x000000ff
        /*052c*/ 	.word	0x000382f0
        /*0530*/ 	.short	0x0100
        /*0532*/ 	.byte	0x08
	.zero		1


	//   ....[78]....
        /*0534*/ 	.word	0x000007f0
        /*0538*/ 	.word	0x000000ff
        /*053c*/ 	.word	0x00038138
        /*0540*/ 	.short	0x0100
        /*0542*/ 	.byte	0x08
	.zero		1


	//   ....[79]....
        /*0544*/ 	.word	0x00000800
        /*0548*/ 	.word	0x000000ff
        /*054c*/ 	.word	0x000382f8
        /*0550*/ 	.short	0x0100
        /*0552*/ 	.byte	0x08
	.zero		1


	//   ....[80]....
        /*0554*/ 	.word	0x00000810
        /*0558*/ 	.word	0x000000ff
        /*055c*/ 	.word	0x00038140
        /*0560*/ 	.short	0x0100
        /*0562*/ 	.byte	0x08
	.zero		1


	//   ....[81]....
        /*0564*/ 	.word	0x00000820
        /*0568*/ 	.word	0x000000ff
        /*056c*/ 	.word	0x00038300
        /*0570*/ 	.short	0x0100
        /*0572*/ 	.byte	0x08
	.zero		1


	//   ....[82]....
        /*0574*/ 	.word	0x00000830
        /*0578*/ 	.word	0x000000ff
        /*057c*/ 	.word	0x00038148
        /*0580*/ 	.short	0x0100
        /*0582*/ 	.byte	0x08
	.zero		1


	//   ....[83]....
        /*0584*/ 	.word	0x00000840
        /*0588*/ 	.word	0x000000ff
        /*058c*/ 	.word	0x00038308
        /*0590*/ 	.short	0x0100
        /*0592*/ 	.byte	0x08
	.zero		1


	//   ....[84]....
        /*0594*/ 	.word	0x00000850
        /*0598*/ 	.word	0x000000ff
        /*059c*/ 	.word	0x00038150
        /*05a0*/ 	.short	0x0100
        /*05a2*/ 	.byte	0x08
	.zero		1


	//   ....[85]....
        /*05a4*/ 	.word	0x00000860
        /*05a8*/ 	.word	0x000000ff
        /*05ac*/ 	.word	0x00038310
        /*05b0*/ 	.short	0x0100
        /*05b2*/ 	.byte	0x08
	.zero		1


	//   ....[86]....
        /*05b4*/ 	.word	0x00000870
        /*05b8*/ 	.word	0x000000ff
        /*05bc*/ 	.word	0x00038158
        /*05c0*/ 	.short	0x0100
        /*05c2*/ 	.byte	0x08
	.zero		1


	//   ....[87]....
        /*05c4*/ 	.word	0x00000880
        /*05c8*/ 	.word	0x000000ff
        /*05cc*/ 	.word	0x00038318
        /*05d0*/ 	.short	0x0100
        /*05d2*/ 	.byte	0x08
	.zero		1


	//   ....[88]....
        /*05d4*/ 	.word	0x00000890
        /*05d8*/ 	.word	0x000000ff
        /*05dc*/ 	.word	0x00038160
        /*05e0*/ 	.short	0x0100
        /*05e2*/ 	.byte	0x08
	.zero		1


	//   ....[89]....
        /*05e4*/ 	.word	0x000008a0
        /*05e8*/ 	.word	0x000000ff
        /*05ec*/ 	.word	0x00038320
        /*05f0*/ 	.short	0x0100
        /*05f2*/ 	.byte	0x08
	.zero		1


	//   ....[90]....
        /*05f4*/ 	.word	0x000008b0
        /*05f8*/ 	.word	0x000000ff
        /*05fc*/ 	.word	0x00038168
        /*0600*/ 	.short	0x0100
        /*0602*/ 	.byte	0x08
	.zero		1


	//   ....[91]....
        /*0604*/ 	.word	0x000008c0
        /*0608*/ 	.word	0x000000ff
        /*060c*/ 	.word	0x00038328
        /*0610*/ 	.short	0x0100
        /*0612*/ 	.byte	0x08
	.zero		1


	//   ....[92]....
        /*0614*/ 	.word	0x000008d0
        /*0618*/ 	.word	0x000000ff
        /*061c*/ 	.word	0x00038170
        /*0620*/ 	.short	0x0100
        /*0622*/ 	.byte	0x08
	.zero		1


	//   ....[93]....
        /*0624*/ 	.word	0x000008e0
        /*0628*/ 	.word	0x000000ff
        /*062c*/ 	.word	0x00038330
        /*0630*/ 	.short	0x0100
        /*0632*/ 	.byte	0x08
	.zero		1


	//   ....[94]....
        /*0634*/ 	.word	0x000008f0
        /*0638*/ 	.word	0x000000ff
        /*063c*/ 	.word	0x00038178
        /*0640*/ 	.short	0x0100
        /*0642*/ 	.byte	0x08
	.zero		1


	//   ....[95]....
        /*0644*/ 	.word	0x00000900
        /*0648*/ 	.word	0x000000ff
        /*064c*/ 	.word	0x00038338
        /*0650*/ 	.short	0x0100
        /*0652*/ 	.byte	0x08
	.zero		1


	//   ....[96]....
        /*0654*/ 	.word	0x00000910
        /*0658*/ 	.word	0x000000ff
        /*065c*/ 	.word	0x00038180
        /*0660*/ 	.short	0x0100
        /*0662*/ 	.byte	0x08
	.zero		1


	//   ....[97]....
        /*0664*/ 	.word	0x00000920
        /*0668*/ 	.word	0x000000ff
        /*066c*/ 	.word	0x00038340
        /*0670*/ 	.short	0x0100
        /*0672*/ 	.byte	0x08
	.zero		1


	//   ....[98]....
        /*0674*/ 	.word	0x00000930
        /*0678*/ 	.word	0x000000ff
        /*067c*/ 	.word	0x00038188
        /*0680*/ 	.short	0x0100
        /*0682*/ 	.byte	0x08
	.zero		1


	//   ....[99]....
        /*0684*/ 	.word	0x00000940
        /*0688*/ 	.word	0x000000ff
        /*068c*/ 	.word	0x00038348
        /*0690*/ 	.short	0x0100
        /*0692*/ 	.byte	0x08
	.zero		1


	//   ....[100]....
        /*0694*/ 	.word	0x00000950
        /*0698*/ 	.word	0x000000ff
        /*069c*/ 	.word	0x00038190
        /*06a0*/ 	.short	0x0100
        /*06a2*/ 	.byte	0x08
	.zero		1


	//   ....[101]....
        /*06a4*/ 	.word	0x00000960
        /*06a8*/ 	.word	0x000000ff
        /*06ac*/ 	.word	0x00038350
        /*06b0*/ 	.short	0x0100
        /*06b2*/ 	.byte	0x08
	.zero		1


	//   ....[102]....
        /*06b4*/ 	.word	0x00000970
        /*06b8*/ 	.word	0x000000ff
        /*06bc*/ 	.word	0x00038198
        /*06c0*/ 	.short	0x0100
        /*06c2*/ 	.byte	0x08
	.zero		1


	//   ....[103]....
        /*06c4*/ 	.word	0x00000980
        /*06c8*/ 	.word	0x000000ff
        /*06cc*/ 	.word	0x00038358
        /*06d0*/ 	.short	0x0100
        /*06d2*/ 	.byte	0x08
	.zero		1


	//   ....[104]....
        /*06d4*/ 	.word	0x00000990
        /*06d8*/ 	.word	0x000000ff
        /*06dc*/ 	.word	0x000381a0
        /*06e0*/ 	.short	0x0100
        /*06e2*/ 	.byte	0x08
	.zero		1


	//   ....[105]....
        /*06e4*/ 	.word	0x000009a0
        /*06e8*/ 	.word	0x000000ff
        /*06ec*/ 	.word	0x00038360
        /*06f0*/ 	.short	0x0100
        /*06f2*/ 	.byte	0x08
	.zero		1


	//   ....[106]....
        /*06f4*/ 	.word	0x000009b0
        /*06f8*/ 	.word	0x000000ff
        /*06fc*/ 	.word	0x000381a8
        /*0700*/ 	.short	0x0100
        /*0702*/ 	.byte	0x08
	.zero		1


	//   ....[107]....
        /*0704*/ 	.word	0x000009c0
        /*0708*/ 	.word	0x000000ff
        /*070c*/ 	.word	0x00038368
        /*0710*/ 	.short	0x0100
        /*0712*/ 	.byte	0x08
	.zero		1


	//   ....[108]....
        /*0714*/ 	.word	0x000009d0
        /*0718*/ 	.word	0x000000ff
        /*071c*/ 	.word	0x000381b0
        /*0720*/ 	.short	0x0100
        /*0722*/ 	.byte	0x08
	.zero		1


	//   ....[109]....
        /*0724*/ 	.word	0x000009e0
        /*0728*/ 	.word	0x000000ff
        /*072c*/ 	.word	0x00038370
        /*0730*/ 	.short	0x0100
        /*0732*/ 	.byte	0x08
	.zero		1


	//   ....[110]....
        /*0734*/ 	.word	0x000009f0
        /*0738*/ 	.word	0x000000ff
        /*073c*/ 	.word	0x000381b8
        /*0740*/ 	.short	0x0100
        /*0742*/ 	.byte	0x08
	.zero		1


	//   ....[111]....
        /*0744*/ 	.word	0x00000a00
        /*0748*/ 	.word	0x000000ff
        /*074c*/ 	.word	0x00038378
        /*0750*/ 	.short	0x0100
        /*0752*/ 	.byte	0x08
	.zero		1


	//   ....[112]....
        /*0754*/ 	.word	0x000012c0
        /*0758*/ 	.word	0x00000009
        /*075c*/ 	.word	0x00038000
        /*0760*/ 	.short	0x010a
        /*0762*/ 	.byte	0x3f
	.zero		1


	//   ....[113]....
        /*0764*/ 	.word	0x00001570
        /*0768*/ 	.word	0x0000000e
        /*076c*/ 	.word	0x00038000
        /*0770*/ 	.short	0x010a
        /*0772*/ 	.byte	0x3f
	.zero		1


	//   ....[114]....
        /*0774*/ 	.word	0x00001680
        /*0778*/ 	.word	0x0000000b
        /*077c*/ 	.word	0x00000000
        /*0780*/ 	.short	0x0101
        /*0782*/ 	.byte	0x3f
	.zero		1


	//   ....[115]....
        /*0784*/ 	.word	0x000018b0
        /*0788*/ 	.word	0x00000007
        /*078c*/ 	.word	0x00000000
        /*0790*/ 	.short	0x0101
        /*0792*/ 	.byte	0x3f
	.zero		1


	//   ....[116]....
        /*0794*/ 	.word	0x00004200
        /*0798*/ 	.word	0x00000013
        /*079c*/ 	.word	0x000381c0
        /*07a0*/ 	.short	0x010a
        /*07a2*/ 	.byte	0x3f
	.zero		1


	//   ....[117]....
        /*07a4*/ 	.word	0x00004a10
        /*07a8*/ 	.word	0x00000002
        /*07ac*/ 	.word	0x00000000
        /*07b0*/ 	.short	0x010a
        /*07b2*/ 	.byte	0x3f
	.zero		1


	//   ....[118]....
        /*07b4*/ 	.word	0x00004ac0
        /*07b8*/ 	.word	0x00000002
        /*07bc*/ 	.word	0x00000000
        /*07c0*/ 	.short	0x010a
        /*07c2*/ 	.byte	0x3f
	.zero		1


	//   ....[119]....
        /*07c4*/ 	.word	0x00004b70
        /*07c8*/ 	.word	0x00000002
        /*07cc*/ 	.word	0x00000000
        /*07d0*/ 	.short	0x010a
        /*07d2*/ 	.byte	0x3f
	.zero		1


	//   ....[120]....
        /*07d4*/ 	.word	0x00004c20
        /*07d8*/ 	.word	0x00000002
        /*07dc*/ 	.word	0x00000000
        /*07e0*/ 	.short	0x010a
        /*07e2*/ 	.byte	0x3f
	.zero		1


	//   ....[121]....
        /*07e4*/ 	.word	0x00004cd0
        /*07e8*/ 	.word	0x00000002
        /*07ec*/ 	.word	0x00000000
        /*07f0*/ 	.short	0x010a
        /*07f2*/ 	.byte	0x3f
	.zero		1


	//   ....[122]....
        /*07f4*/ 	.word	0x00004d80
        /*07f8*/ 	.word	0x00000002
        /*07fc*/ 	.word	0x00000000
        /*0800*/ 	.short	0x010a
        /*0802*/ 	.byte	0x3f
	.zero		1


	//   ....[123]....
        /*0804*/ 	.word	0x00004e30
        /*0808*/ 	.word	0x00000002
        /*080c*/ 	.word	0x00000000
        /*0810*/ 	.short	0x010a
        /*0812*/ 	.byte	0x3f
	.zero		1


	//   ....[124]....
        /*0814*/ 	.word	0x00004ee0
        /*0818*/ 	.word	0x00000002
        /*081c*/ 	.word	0x00000000
        /*0820*/ 	.short	0x010a
        /*0822*/ 	.byte	0x3f
	.zero		1


	//   ....[125]....
        /*0824*/ 	.word	0x00004f90
        /*0828*/ 	.word	0x00000002
        /*082c*/ 	.word	0x00000000
        /*0830*/ 	.short	0x010a
        /*0832*/ 	.byte	0x3f
	.zero		1


	//   ....[126]....
        /*0834*/ 	.word	0x00005040
        /*0838*/ 	.word	0x00000002
        /*083c*/ 	.word	0x00000000
        /*0840*/ 	.short	0x010a
        /*0842*/ 	.byte	0x3f
	.zero		1


	//   ....[127]....
        /*0844*/ 	.word	0x000050f0
        /*0848*/ 	.word	0x00000002
        /*084c*/ 	.word	0x00000000
        /*0850*/ 	.short	0x010a
        /*0852*/ 	.byte	0x3f
	.zero		1


	//   ....[128]....
        /*0854*/ 	.word	0x000051a0
        /*0858*/ 	.word	0x00000002
        /*085c*/ 	.word	0x00000000
        /*0860*/ 	.short	0x010a
        /*0862*/ 	.byte	0x3f
	.zero		1


	//   ....[129]....
        /*0864*/ 	.word	0x00005250
        /*0868*/ 	.word	0x00000002
        /*086c*/ 	.word	0x00000000
        /*0870*/ 	.short	0x010a
        /*0872*/ 	.byte	0x3f
	.zero		1


	//   ....[130]....
        /*0874*/ 	.word	0x00005300
        /*0878*/ 	.word	0x00000002
        /*087c*/ 	.word	0x00000000
        /*0880*/ 	.short	0x010a
        /*0882*/ 	.byte	0x3f
	.zero		1


	//   ....[131]....
        /*0884*/ 	.word	0x000053b0
        /*0888*/ 	.word	0x00000002
        /*088c*/ 	.word	0x00000000
        /*0890*/ 	.short	0x010a
        /*0892*/ 	.byte	0x3f
	.zero		1


	//   ....[132]....
        /*0894*/ 	.word	0x00005460
        /*0898*/ 	.word	0x00000002
        /*089c*/ 	.word	0x00000000
        /*08a0*/ 	.short	0x010a
        /*08a2*/ 	.byte	0x3f
	.zero		1


	//   ....[133]....
        /*08a4*/ 	.word	0x00005510
        /*08a8*/ 	.word	0x00000002
        /*08ac*/ 	.word	0x00000000
        /*08b0*/ 	.short	0x010a
        /*08b2*/ 	.byte	0x3f
	.zero		1


	//   ....[134]....
        /*08b4*/ 	.word	0x000055c0
        /*08b8*/ 	.word	0x00000002
        /*08bc*/ 	.word	0x00000000
        /*08c0*/ 	.short	0x010a
        /*08c2*/ 	.byte	0x3f
	.zero		1


	//   ....[135]....
        /*08c4*/ 	.word	0x00005670
        /*08c8*/ 	.word	0x00000002
        /*08cc*/ 	.word	0x00000000
        /*08d0*/ 	.short	0x010a
        /*08d2*/ 	.byte	0x3f
	.zero		1


	//   ....[136]....
        /*08d4*/ 	.word	0x00005720
        /*08d8*/ 	.word	0x00000002
        /*08dc*/ 	.word	0x00000000
        /*08e0*/ 	.short	0x010a
        /*08e2*/ 	.byte	0x3f
	.zero		1


	//   ....[137]....
        /*08e4*/ 	.word	0x000057d0
        /*08e8*/ 	.word	0x00000002
        /*08ec*/ 	.word	0x00000000
        /*08f0*/ 	.short	0x010a
        /*08f2*/ 	.byte	0x3f
	.zero		1


	//   ....[138]....
        /*08f4*/ 	.word	0x00005880
        /*08f8*/ 	.word	0x00000002
        /*08fc*/ 	.word	0x00000000
        /*0900*/ 	.short	0x010a
        /*0902*/ 	.byte	0x3f
	.zero		1


	//   ....[139]....
        /*0904*/ 	.word	0x00005930
        /*0908*/ 	.word	0x00000002
        /*090c*/ 	.word	0x00000000
        /*0910*/ 	.short	0x010a
        /*0912*/ 	.byte	0x3f
	.zero		1


	//   ....[140]....
        /*0914*/ 	.word	0x000059e0
        /*0918*/ 	.word	0x00000002
        /*091c*/ 	.word	0x00000000
        /*0920*/ 	.short	0x010a
        /*0922*/ 	.byte	0x3f
	.zero		1


	//   ....[141]....
        /*0924*/ 	.word	0x00005a90
        /*0928*/ 	.word	0x00000002
        /*092c*/ 	.word	0x00000000
        /*0930*/ 	.short	0x010a
        /*0932*/ 	.byte	0x3f
	.zero		1


	//   ....[142]....
        /*0934*/ 	.word	0x00005b40
        /*0938*/ 	.word	0x00000002
        /*093c*/ 	.word	0x00000000
        /*0940*/ 	.short	0x010a
        /*0942*/ 	.byte	0x3f
	.zero		1


	//   ....[143]....
        /*0944*/ 	.word	0x00005bf0
        /*0948*/ 	.word	0x00000002
        /*094c*/ 	.word	0x00000000
        /*0950*/ 	.short	0x010a
        /*0952*/ 	.byte	0x3f
	.zero		1


	//   ....[144]....
        /*0954*/ 	.word	0x00005ca0
        /*0958*/ 	.word	0x00000002
        /*095c*/ 	.word	0x00000000
        /*0960*/ 	.short	0x010a
        /*0962*/ 	.byte	0x3f
	.zero		1


	//   ....[145]....
        /*0964*/ 	.word	0x00005d50
        /*0968*/ 	.word	0x00000002
        /*096c*/ 	.word	0x00000000
        /*0970*/ 	.short	0x010a
        /*0972*/ 	.byte	0x3f
	.zero		1


	//   ....[146]....
        /*0974*/ 	.word	0x00005e00
        /*0978*/ 	.word	0x00000002
        /*097c*/ 	.word	0x00000000
        /*0980*/ 	.short	0x010a
        /*0982*/ 	.byte	0x3f
	.zero		1


	//   ....[147]....
        /*0984*/ 	.word	0x00005eb0
        /*0988*/ 	.word	0x00000002
        /*098c*/ 	.word	0x00000000
        /*0990*/ 	.short	0x010a
        /*0992*/ 	.byte	0x3f
	.zero		1


	//   ....[148]....
        /*0994*/ 	.word	0x00005f60
        /*0998*/ 	.word	0x00000002
        /*099c*/ 	.word	0x00000000
        /*09a0*/ 	.short	0x010a
        /*09a2*/ 	.byte	0x3f
	.zero		1


	//   ....[149]....
        /*09a4*/ 	.word	0x00006010
        /*09a8*/ 	.word	0x00000002
        /*09ac*/ 	.word	0x00000000
        /*09b0*/ 	.short	0x010a
        /*09b2*/ 	.byte	0x3f
	.zero		1


	//   ....[150]....
        /*09b4*/ 	.word	0x000060c0
        /*09b8*/ 	.word	0x00000002
        /*09bc*/ 	.word	0x00000000
        /*09c0*/ 	.short	0x010a
        /*09c2*/ 	.byte	0x3f
	.zero		1


	//   ....[151]....
        /*09c4*/ 	.word	0x00006170
        /*09c8*/ 	.word	0x00000002
        /*09cc*/ 	.word	0x00000000
        /*09d0*/ 	.short	0x010a
        /*09d2*/ 	.byte	0x3f
	.zero		1


	//   ....[152]....
        /*09d4*/ 	.word	0x00006220
        /*09d8*/ 	.word	0x00000002
        /*09dc*/ 	.word	0x00000000
        /*09e0*/ 	.short	0x010a
        /*09e2*/ 	.byte	0x3f
	.zero		1


	//   ....[153]....
        /*09e4*/ 	.word	0x000062d0
        /*09e8*/ 	.word	0x00000002
        /*09ec*/ 	.word	0x00000000
        /*09f0*/ 	.short	0x010a
        /*09f2*/ 	.byte	0x3f
	.zero		1


	//   ....[154]....
        /*09f4*/ 	.word	0x00006380
        /*09f8*/ 	.word	0x00000002
        /*09fc*/ 	.word	0x00000000
        /*0a00*/ 	.short	0x010a
        /*0a02*/ 	.byte	0x3f
	.zero		1


	//   ....[155]....
        /*0a04*/ 	.word	0x00006430
        /*0a08*/ 	.word	0x00000002
        /*0a0c*/ 	.word	0x00000000
        /*0a10*/ 	.short	0x010a
        /*0a12*/ 	.byte	0x3f
	.zero		1


	//   ....[156]....
        /*0a14*/ 	.word	0x000064e0
        /*0a18*/ 	.word	0x00000002
        /*0a1c*/ 	.word	0x00000000
        /*0a20*/ 	.short	0x010a
        /*0a22*/ 	.byte	0x3f
	.zero		1


	//   ....[157]....
        /*0a24*/ 	.word	0x00006590
        /*0a28*/ 	.word	0x00000002
        /*0a2c*/ 	.word	0x00000000
        /*0a30*/ 	.short	0x010a
        /*0a32*/ 	.byte	0x3f
	.zero		1


	//   ....[158]....
        /*0a34*/ 	.word	0x00006640
        /*0a38*/ 	.word	0x00000002
        /*0a3c*/ 	.word	0x00000000
        /*0a40*/ 	.short	0x010a
        /*0a42*/ 	.byte	0x3f
	.zero		1


	//   ....[159]....
        /*0a44*/ 	.word	0x000066f0
        /*0a48*/ 	.word	0x00000002
        /*0a4c*/ 	.word	0x00000000
        /*0a50*/ 	.short	0x010a
        /*0a52*/ 	.byte	0x3f
	.zero		1


	//   ....[160]....
        /*0a54*/ 	.word	0x000067a0
        /*0a58*/ 	.word	0x00000002
        /*0a5c*/ 	.word	0x00000000
        /*0a60*/ 	.short	0x010a
        /*0a62*/ 	.byte	0x3f
	.zero		1


	//   ....[161]....
        /*0a64*/ 	.word	0x00006850
        /*0a68*/ 	.word	0x00000002
        /*0a6c*/ 	.word	0x00000000
        /*0a70*/ 	.short	0x010a
        /*0a72*/ 	.byte	0x3f
	.zero		1


	//   ....[162]....
        /*0a74*/ 	.word	0x00006900
        /*0a78*/ 	.word	0x00000002
        /*0a7c*/ 	.word	0x00000000
        /*0a80*/ 	.short	0x010a
        /*0a82*/ 	.byte	0x3f
	.zero		1


	//   ....[163]....
        /*0a84*/ 	.word	0x000069b0
        /*0a88*/ 	.word	0x00000002
        /*0a8c*/ 	.word	0x00000000
        /*0a90*/ 	.short	0x010a
        /*0a92*/ 	.byte	0x3f
	.zero		1


	//   ....[164]....
        /*0a94*/ 	.word	0x00006a60
        /*0a98*/ 	.word	0x00000002
        /*0a9c*/ 	.word	0x00000000
        /*0aa0*/ 	.short	0x010a
        /*0aa2*/ 	.byte	0x3f
	.zero		1


	//   ....[165]....
        /*0aa4*/ 	.word	0x00006b10
        /*0aa8*/ 	.word	0x00000002
        /*0aac*/ 	.word	0x00000000
        /*0ab0*/ 	.short	0x010a
        /*0ab2*/ 	.byte	0x3f
	.zero		1


	//   ....[166]....
        /*0ab4*/ 	.word	0x00006bc0
        /*0ab8*/ 	.word	0x00000002
        /*0abc*/ 	.word	0x00000000
        /*0ac0*/ 	.short	0x010a
        /*0ac2*/ 	.byte	0x3f
	.zero		1


	//   ....[167]....
        /*0ac4*/ 	.word	0x00006c70
        /*0ac8*/ 	.word	0x00000002
        /*0acc*/ 	.word	0x00000000
        /*0ad0*/ 	.short	0x010a
        /*0ad2*/ 	.byte	0x3f
	.zero		1


	//   ....[168]....
        /*0ad4*/ 	.word	0x00006d20
        /*0ad8*/ 	.word	0x00000002
        /*0adc*/ 	.word	0x00000000
        /*0ae0*/ 	.short	0x010a
        /*0ae2*/ 	.byte	0x3f
	.zero		1


	//   ....[169]....
        /*0ae4*/ 	.word	0x00006dd0
        /*0ae8*/ 	.word	0x00000002
        /*0aec*/ 	.word	0x00000000
        /*0af0*/ 	.short	0x010a
        /*0af2*/ 	.byte	0x3f
	.zero		1


	//   ....[170]....
        /*0af4*/ 	.word	0x00006e80
        /*0af8*/ 	.word	0x00000002
        /*0afc*/ 	.word	0x00000000
        /*0b00*/ 	.short	0x010a
        /*0b02*/ 	.byte	0x3f
	.zero		1


	//   ....[171]....
        /*0b04*/ 	.word	0x00006f30
        /*0b08*/ 	.word	0x00000002
        /*0b0c*/ 	.word	0x00000000
        /*0b10*/ 	.short	0x010a
        /*0b12*/ 	.byte	0x3f
	.zero		1


	//   ....[172]....
        /*0b14*/ 	.word	0x00006fe0
        /*0b18*/ 	.word	0x00000003
        /*0b1c*/ 	.word	0x00000000
        /*0b20*/ 	.short	0x010a
        /*0b22*/ 	.byte	0x3f
	.zero		1


	//----- nvinfo : EIATTR_NUM_MBARRIERS
	.align		4
.L_26:
        /*0b24*/ 	.byte	0x03, 0x38
        /*0b26*/ 	.short	0x0070


	//----- nvinfo : EIATTR_EXIT_INSTR_OFFSETS
	.align		4
        /*0b28*/ 	.byte	0x04, 0x1c
        /*0b2a*/ 	.short	(.L_28 - .L_27)


	//   ....[0]....
.L_27:
        /*0b2c*/ 	.word	0x000010f0


	//   ....[1]....
        /*0b30*/ 	.word	0x00001990


	//   ....[2]....
        /*0b34*/ 	.word	0x000036c0


	//   ....[3]....
        /*0b38*/ 	.word	0x000036e0


	//   ....[4]....
        /*0b3c*/ 	.word	0x00003fe0


	//   ....[5]....
        /*0b40*/ 	.word	0x00004000


	//   ....[6]....
        /*0b44*/ 	.word	0x00004020


	//   ....[7]....
        /*0b48*/ 	.word	0x00004900


	//   ....[8]....
        /*0b4c*/ 	.word	0x00007010


	//----- nvinfo : EIATTR_MAX_THREADS
	.align		4
.L_28:
        /*0b50*/ 	.byte	0x04, 0x05
        /*0b52*/ 	.short	(.L_30 - .L_29)
.L_29:
        /*0b54*/ 	.word	0x00000100
        /*0b58*/ 	.word	0x00000001
        /*0b5c*/ 	.word	0x00000001


	//----- nvinfo : EIATTR_CRS_STACK_SIZE
	.align		4
.L_30:
        /*0b60*/ 	.byte	0x04, 0x1e
        /*0b62*/ 	.short	(.L_32 - .L_31)
.L_31:
        /*0b64*/ 	.word	0x00000000


	//----- nvinfo : EIATTR_CBANK_PARAM_SIZE
	.align		4
.L_32:
        /*0b68*/ 	.byte	0x03, 0x19
        /*0b6a*/ 	.short	0x0470


	//----- nvinfo : EIATTR_PARAM_CBANK
	.align		4
        /*0b6c*/ 	.byte	0x04, 0x0a
        /*0b6e*/ 	.short	(.L_34 - .L_33)
	.align		4
.L_33:
        /*0b70*/ 	.word	index@(.nv.constant0._ZN7cutlass13device_kernelINS_4conv6kernel13ConvUniversalINS1_16ConvProblemShapeILNS1_8OperatorE0ELi3EEENS1_10collective14CollectiveConvINS1_46MainloopSm90TmaGmmaWarpSpecializedImplicitGemmILS5_0ELi56ELi3EN4cute5tupleIJNSA_1CILi2EEENSC_ILi1EEESE_EEENS1_36KernelImplicitTmaWarpSpecializedSm90ELi1EEENSB_IJNSC_ILi64EEESI_NSB_IJNSC_ILi32EEEEEEEEENS_12float_e4m3_tESM_NSA_8TiledMMAINSA_8MMA_AtomIJNSA_4SM904GMMA30MMA_64x64x32_F32E4M3E4M3_SS_TNILNSQ_7ScaleInE1ELSS_1EEEEEENSA_6LayoutINSB_IJSE_SE_SE_EEENSB_IJNSC_ILi0EEESX_SX_EEEEENSB_IJNSA_10UnderscoreES10_S10_EEEEENS7_6detail26Sm90ImplicitGemmTileTraitsINSA_20SM90_TMA_LOAD_IM2COLENSA_14ComposedLayoutINSA_7SwizzleILi1ELi4ELi3EEENSA_18smem_ptr_flag_bitsILi8EEENSV_INSB_IJNSB_IJNSC_ILi8EEES1B_EEENSB_IJSJ_SE_EEENSB_IJSE_NSC_ILi56EEEEEEEEENSB_IJNSB_IJSJ_NSC_ILi256EEEEEENSB_IJSE_SX_EEENSB_IJSX_NSC_ILi2048EEEEEEEEEEEEEvEENS14_INSA_23SM90_TMA_LOAD_MULTICASTES1O_vEEEENS_8epilogue10collective6detail29Sm90TmaWarpSpecializedAdapterINS1U_15DefaultEpilogueISM_NSB_IJNSB_IJllllEEESE_SX_EEES1Z_NS1T_6thread17LinearCombinationISM_Li1EffLNS20_9ScaleType4KindE0ELNS_15FloatRoundStyleE2ESM_EENS_4gemm15EpilogueDefaultEEEEEvvEEEEvNT_6ParamsE)
        /*0b74*/ 	.short	0x0210
        /*0b76*/ 	.short	0x0470


	//----- nvinfo : EIATTR_SW_WAR
	.align		4
.L_34:
        /*0b78*/ 	.byte	0x04, 0x36
        /*0b7a*/ 	.short	(.L_36 - .L_35)
.L_35:
        /*0b7c*/ 	.word	0x00000008
.L_36:


//--------------------- .nv.callgraph             --------------------------
	.section	.nv.callgraph,"",@"SHT_CUDA_CALLGRAPH"
	.align	4
	.sectionentsize	8
	.align		4
        /*0000*/ 	.word	0x00000000
	.align		4
        /*0004*/ 	.word	0xffffffff
	.align		4
        /*0008*/ 	.word	0x00000000
	.align		4
        /*000c*/ 	.word	0xfffffffe
	.align		4
        /*0010*/ 	.word	0x00000000
	.align		4
        /*0014*/ 	.word	0xfffffffd
	.align		4
        /*0018*/ 	.word	0x00000000
	.align		4
        /*001c*/ 	.word	0xfffffffc


//--------------------- .nv.constant4             --------------------------
	.section	.nv.constant4,"a",@progbits
	.align	8
	.align		8
.nv.constant4:
        /*0000*/ 	.dword	_ZN39_INTERNAL_fd0a09f4_4_k_cu_5f1d40e3_29124cuda3std3__45__cpo5beginE
	.align		8
        /*0008*/ 	.dword	_ZN39_INTERNAL_fd0a09f4_4_k_cu_5f1d40e3_29124cuda3std3__45__cpo3endE
	.align		8
        /*0010*/ 	.dword	_ZN39_INTERNAL_fd0a09f4_4_k_cu_5f1d40e3_29124cuda3std3__45__cpo6cbeginE
	.align		8
        /*0018*/ 	.dword	_ZN39_INTERNAL_fd0a09f4_4_k_cu_5f1d40e3_29124cuda3std3__45__cpo4cendE
	.align		8
        /*0020*/ 	.dword	_ZN39_INTERNAL_fd0a09f4_4_k_cu_5f1d40e3_29124cuda3std3__441_GLOBAL__N__fd0a09f4_4_k_cu_5f1d40e3_29126ignoreE
	.align		8
        /*0028*/ 	.dword	_ZN39_INTERNAL_fd0a09f4_4_k_cu_5f1d40e3_29124cuda3std3__419piecewise_constructE
	.align		8
        /*0030*/ 	.dword	_ZN39_INTERNAL_fd0a09f4_4_k_cu_5f1d40e3_29124cuda3std3__48in_placeE
	.align		8
        /*0038*/ 	.dword	_ZN39_INTERNAL_fd0a09f4_4_k_cu_5f1d40e3_29124cuda3std6ranges3__45__cpo4swapE
	.align		8
        /*0040*/ 	.dword	_ZN39_INTERNAL_fd0a09f4_4_k_cu_5f1d40e3_29124cuda3std6ranges3__45__cpo9iter_moveE
	.align		8
        /*0048*/ 	.dword	_ZN39_INTERNAL_fd0a09f4_4_k_cu_5f1d40e3_29124cute7productE
	.align		8
        /*0050*/ 	.dword	_ZN39_INTERNAL_fd0a09f4_4_k_cu_5f1d40e3_29124cute1_E


//--------------------- .text._ZN7cutlass13device_kernelINS_4conv6kernel13ConvUniversalINS1_16ConvProblemShapeILNS1_8OperatorE0ELi3EEENS1_10collective14CollectiveConvINS1_46MainloopSm90TmaGmmaWarpSpecializedImplicitGemmILS5_0ELi56ELi3EN4cute5tupleIJNSA_1CILi2EEENSC_ILi1EEESE_EEENS1_36KernelImplicitTmaWarpSpecializedSm90ELi1EEENSB_IJNSC_ILi64EEESI_NSB_IJNSC_ILi32EEEEEEEEENS_12float_e4m3_tESM_NSA_8TiledMMAINSA_8MMA_AtomIJNSA_4SM904GMMA30MMA_64x64x32_F32E4M3E4M3_SS_TNILNSQ_7ScaleInE1ELSS_1EEEEEENSA_6LayoutINSB_IJSE_SE_SE_EEENSB_IJNSC_ILi0EEESX_SX_EEEEENSB_IJNSA_10UnderscoreES10_S10_EEEEENS7_6detail26Sm90ImplicitGemmTileTraitsINSA_20SM90_TMA_LOAD_IM2COLENSA_14ComposedLayoutINSA_7SwizzleILi1ELi4ELi3EEENSA_18smem_ptr_flag_bitsILi8EEENSV_INSB_IJNSB_IJNSC_ILi8EEES1B_EEENSB_IJSJ_SE_EEENSB_IJSE_NSC_ILi56EEEEEEEEENSB_IJNSB_IJSJ_NSC_ILi256EEEEEENSB_IJSE_SX_EEENSB_IJSX_NSC_ILi2048EEEEEEEEEEEEEvEENS14_INSA_23SM90_TMA_LOAD_MULTICASTES1O_vEEEENS_8epilogue10collective6detail29Sm90TmaWarpSpecializedAdapterINS1U_15DefaultEpilogueISM_NSB_IJNSB_IJllllEEESE_SX_EEES1Z_NS1T_6thread17LinearCombinationISM_Li1EffLNS20_9ScaleType4KindE0ELNS_15FloatRoundStyleE2ESM_EENS_4gemm15EpilogueDefaultEEEEEvvEEEEvNT_6ParamsE --------------------------
	.section	.text._ZN7cutlass13device_kernelINS_4conv6kernel13ConvUniversalINS1_16ConvProblemShapeILNS1_8OperatorE0ELi3EEENS1_10collective14CollectiveConvINS1_46MainloopSm90TmaGmmaWarpSpecializedImplicitGemmILS5_0ELi56ELi3EN4cute5tupleIJNSA_1CILi2EEENSC_ILi1EEESE_EEENS1_36KernelImplicitTmaWarpSpecializedSm90ELi1EEENSB_IJNSC_ILi64EEESI_NSB_IJNSC_ILi32EEEEEEEEENS_12float_e4m3_tESM_NSA_8TiledMMAINSA_8MMA_AtomIJNSA_4SM904GMMA30MMA_64x64x32_F32E4M3E4M3_SS_TNILNSQ_7ScaleInE1ELSS_1EEEEEENSA_6LayoutINSB_IJSE_SE_SE_EEENSB_IJNSC_ILi0EEESX_SX_EEEEENSB_IJNSA_10UnderscoreES10_S10_EEEEENS7_6detail26Sm90ImplicitGemmTileTraitsINSA_20SM90_TMA_LOAD_IM2COLENSA_14ComposedLayoutINSA_7SwizzleILi1ELi4ELi3EEENSA_18smem_ptr_flag_bitsILi8EEENSV_INSB_IJNSB_IJNSC_ILi8EEES1B_EEENSB_IJSJ_SE_EEENSB_IJSE_NSC_ILi56EEEEEEEEENSB_IJNSB_IJSJ_NSC_ILi256EEEEEENSB_IJSE_SX_EEENSB_IJSX_NSC_ILi2048EEEEEEEEEEEEEvEENS14_INSA_23SM90_TMA_LOAD_MULTICASTES1O_vEEEENS_8epilogue10collective6detail29Sm90TmaWarpSpecializedAdapterINS1U_15DefaultEpilogueISM_NSB_IJNSB_IJllllEEESE_SX_EEES1Z_NS1T_6thread17LinearCombinationISM_Li1EffLNS20_9ScaleType4KindE0ELNS_15FloatRoundStyleE2ESM_EENS_4gemm15EpilogueDefaultEEEEEvvEEEEvNT_6ParamsE,"ax",@progbits
	.align	128
.text._ZN7cutlass13device_kernelINS_4conv6kernel13ConvUniversalINS1_16ConvProblemShapeILNS1_8OperatorE0ELi3EEENS1_10collective14CollectiveConvINS1_46MainloopSm90TmaGmmaWarpSpecializedImplicitGemmILS5_0ELi56ELi3EN4cute5tupleIJNSA_1CILi2EEENSC_ILi1EEESE_EEENS1_36KernelImplicitTmaWarpSpecializedSm90ELi1EEENSB_IJNSC_ILi64EEESI_NSB_IJNSC_ILi32EEEEEEEEENS_12float_e4m3_tESM_NSA_8TiledMMAINSA_8MMA_AtomIJNSA_4SM904GMMA30MMA_64x64x32_F32E4M3E4M3_SS_TNILNSQ_7ScaleInE1ELSS_1EEEEEENSA_6LayoutINSB_IJSE_SE_SE_EEENSB_IJNSC_ILi0EEESX_SX_EEEEENSB_IJNSA_10UnderscoreES10_S10_EEEEENS7_6detail26Sm90ImplicitGemmTileTraitsINSA_20SM90_TMA_LOAD_IM2COLENSA_14ComposedLayoutINSA_7SwizzleILi1ELi4ELi3EEENSA_18smem_ptr_flag_bitsILi8EEENSV_INSB_IJNSB_IJNSC_ILi8EEES1B_EEENSB_IJSJ_SE_EEENSB_IJSE_NSC_ILi56EEEEEEEEENSB_IJNSB_IJSJ_NSC_ILi256EEEEEENSB_IJSE_SX_EEENSB_IJSX_NSC_ILi2048EEEEEEEEEEEEEvEENS14_INSA_23SM90_TMA_LOAD_MULTICASTES1O_vEEEENS_8epilogue10collective6detail29Sm90TmaWarpSpecializedAdapterINS1U_15DefaultEpilogueISM_NSB_IJNSB_IJllllEEESE_SX_EEES1Z_NS1T_6thread17LinearCombinationISM_Li1EffLNS20_9ScaleType4KindE0ELNS_15FloatRoundStyleE2ESM_EENS_4gemm15EpilogueDefaultEEEEEvvEEEEvNT_6ParamsE:
        .type           _ZN7cutlass13device_kernelINS_4conv6kernel13ConvUniversalINS1_16ConvProblemShapeILNS1_8OperatorE0ELi3EEENS1_10collective14CollectiveConvINS1_46MainloopSm90TmaGmmaWarpSpecializedImplicitGemmILS5_0ELi56ELi3EN4cute5tupleIJNSA_1CILi2EEENSC_ILi1EEESE_EEENS1_36KernelImplicitTmaWarpSpecializedSm90ELi1EEENSB_IJNSC_ILi64EEESI_NSB_IJNSC_ILi32EEEEEEEEENS_12float_e4m3_tESM_NSA_8TiledMMAINSA_8MMA_AtomIJNSA_4SM904GMMA30MMA_64x64x32_F32E4M3E4M3_SS_TNILNSQ_7ScaleInE1ELSS_1EEEEEENSA_6LayoutINSB_IJSE_SE_SE_EEENSB_IJNSC_ILi0EEESX_SX_EEEEENSB_IJNSA_10UnderscoreES10_S10_EEEEENS7_6detail26Sm90ImplicitGemmTileTraitsINSA_20SM90_TMA_LOAD_IM2COLENSA_14ComposedLayoutINSA_7SwizzleILi1ELi4ELi3EEENSA_18smem_ptr_flag_bitsILi8EEENSV_INSB_IJNSB_IJNSC_ILi8EEES1B_EEENSB_IJSJ_SE_EEENSB_IJSE_NSC_ILi56EEEEEEEEENSB_IJNSB_IJSJ_NSC_ILi256EEEEEENSB_IJSE_SX_EEENSB_IJSX_NSC_ILi2048EEEEEEEEEEEEEvEENS14_INSA_23SM90_TMA_LOAD_MULTICASTES1O_vEEEENS_8epilogue10collective6detail29Sm90TmaWarpSpecializedAdapterINS1U_15DefaultEpilogueISM_NSB_IJNSB_IJllllEEESE_SX_EEES1Z_NS1T_6thread17LinearCombinationISM_Li1EffLNS20_9ScaleType4KindE0ELNS_15FloatRoundStyleE2ESM_EENS_4gemm15EpilogueDefaultEEEEEvvEEEEvNT_6ParamsE,@function
        .size           _ZN7cutlass13device_kernelINS_4conv6kernel13ConvUniversalINS1_16ConvProblemShapeILNS1_8OperatorE0ELi3EEENS1_10collective14CollectiveConvINS1_46MainloopSm90TmaGmmaWarpSpecializedImplicitGemmILS5_0ELi56ELi3EN4cute5tupleIJNSA_1CILi2EEENSC_ILi1EEESE_EEENS1_36KernelImplicitTmaWarpSpecializedSm90ELi1EEENSB_IJNSC_ILi64EEESI_NSB_IJNSC_ILi32EEEEEEEEENS_12float_e4m3_tESM_NSA_8TiledMMAINSA_8MMA_AtomIJNSA_4SM904GMMA30MMA_64x64x32_F32E4M3E4M3_SS_TNILNSQ_7ScaleInE1ELSS_1EEEEEENSA_6LayoutINSB_IJSE_SE_SE_EEENSB_IJNSC_ILi0EEESX_SX_EEEEENSB_IJNSA_10UnderscoreES10_S10_EEEEENS7_6detail26Sm90ImplicitGemmTileTraitsINSA_20SM90_TMA_LOAD_IM2COLENSA_14ComposedLayoutINSA_7SwizzleILi1ELi4ELi3EEENSA_18smem_ptr_flag_bitsILi8EEENSV_INSB_IJNSB_IJNSC_ILi8EEES1B_EEENSB_IJSJ_SE_EEENSB_IJSE_NSC_ILi56EEEEEEEEENSB_IJNSB_IJSJ_NSC_ILi256EEEEEENSB_IJSE_SX_EEENSB_IJSX_NSC_ILi2048EEEEEEEEEEEEEvEENS14_INSA_23SM90_TMA_LOAD_MULTICASTES1O_vEEEENS_8epilogue10collective6detail29Sm90TmaWarpSpecializedAdapterINS1U_15DefaultEpilogueISM_NSB_IJNSB_IJllllEEESE_SX_EEES1Z_NS1T_6thread17LinearCombinationISM_Li1EffLNS20_9ScaleType4KindE0ELNS_15FloatRoundStyleE2ESM_EENS_4gemm15EpilogueDefaultEEEEEvvEEEEvNT_6ParamsE,(.L_x_156 - _ZN7cutlass13device_kernelINS_4conv6kernel13ConvUniversalINS1_16ConvProblemShapeILNS1_8OperatorE0ELi3EEENS1_10collective14CollectiveConvINS1_46MainloopSm90TmaGmmaWarpSpecializedImplicitGemmILS5_0ELi56ELi3EN4cute5tupleIJNSA_1CILi2EEENSC_ILi1EEESE_EEENS1_36KernelImplicitTmaWarpSpecializedSm90ELi1EEENSB_IJNSC_ILi64EEESI_NSB_IJNSC_ILi32EEEEEEEEENS_12float_e4m3_tESM_NSA_8TiledMMAINSA_8MMA_AtomIJNSA_4SM904GMMA30MMA_64x64x32_F32E4M3E4M3_SS_TNILNSQ_7ScaleInE1ELSS_1EEEEEENSA_6LayoutINSB_IJSE_SE_SE_EEENSB_IJNSC_ILi0EEESX_SX_EEEEENSB_IJNSA_10UnderscoreES10_S10_EEEEENS7_6detail26Sm90ImplicitGemmTileTraitsINSA_20SM90_TMA_LOAD_IM2COLENSA_14ComposedLayoutINSA_7SwizzleILi1ELi4ELi3EEENSA_18smem_ptr_flag_bitsILi8EEENSV_INSB_IJNSB_IJNSC_ILi8EEES1B_EEENSB_IJSJ_SE_EEENSB_IJSE_NSC_ILi56EEEEEEEEENSB_IJNSB_IJSJ_NSC_ILi256EEEEEENSB_IJSE_SX_EEENSB_IJSX_NSC_ILi2048EEEEEEEEEEEEEvEENS14_INSA_23SM90_TMA_LOAD_MULTICASTES1O_vEEEENS_8epilogue10collective6detail29Sm90TmaWarpSpecializedAdapterINS1U_15DefaultEpilogueISM_NSB_IJNSB_IJllllEEESE_SX_EEES1Z_NS1T_6thread17LinearCombinationISM_Li1EffLNS20_9ScaleType4KindE0ELNS_15FloatRoundStyleE2ESM_EENS_4gemm15EpilogueDefaultEEEEEvvEEEEvNT_6ParamsE)
        .other          _ZN7cutlass13device_kernelINS_4conv6kernel13ConvUniversalINS1_16ConvProblemShapeILNS1_8OperatorE0ELi3EEENS1_10collective14CollectiveConvINS1_46MainloopSm90TmaGmmaWarpSpecializedImplicitGemmILS5_0ELi56ELi3EN4cute5tupleIJNSA_1CILi2EEENSC_ILi1EEESE_EEENS1_36KernelImplicitTmaWarpSpecializedSm90ELi1EEENSB_IJNSC_ILi64EEESI_NSB_IJNSC_ILi32EEEEEEEEENS_12float_e4m3_tESM_NSA_8TiledMMAINSA_8MMA_AtomIJNSA_4SM904GMMA30MMA_64x64x32_F32E4M3E4M3_SS_TNILNSQ_7ScaleInE1ELSS_1EEEEEENSA_6LayoutINSB_IJSE_SE_SE_EEENSB_IJNSC_ILi0EEESX_SX_EEEEENSB_IJNSA_10UnderscoreES10_S10_EEEEENS7_6detail26Sm90ImplicitGemmTileTraitsINSA_20SM90_TMA_LOAD_IM2COLENSA_14ComposedLayoutINSA_7SwizzleILi1ELi4ELi3EEENSA_18smem_ptr_flag_bitsILi8EEENSV_INSB_IJNSB_IJNSC_ILi8EEES1B_EEENSB_IJSJ_SE_EEENSB_IJSE_NSC_ILi56EEEEEEEEENSB_IJNSB_IJSJ_NSC_ILi256EEEEEENSB_IJSE_SX_EEENSB_IJSX_NSC_ILi2048EEEEEEEEEEEEEvEENS14_INSA_23SM90_TMA_LOAD_MULTICASTES1O_vEEEENS_8epilogue10collective6detail29Sm90TmaWarpSpecializedAdapterINS1U_15DefaultEpilogueISM_NSB_IJNSB_IJllllEEESE_SX_EEES1Z_NS1T_6thread17LinearCombinationISM_Li1EffLNS20_9ScaleType4KindE0ELNS_15FloatRoundStyleE2ESM_EENS_4gemm15EpilogueDefaultEEEEEvvEEEEvNT_6ParamsE,@"STO_CUDA_ENTRY STV_DEFAULT"
_ZN7cutlass13device_kernelINS_4conv6kernel13ConvUniversalINS1_16ConvProblemShapeILNS1_8OperatorE0ELi3EEENS1_10collective14CollectiveConvINS1_46MainloopSm90TmaGmmaWarpSpecializedImplicitGemmILS5_0ELi56ELi3EN4cute5tupleIJNSA_1CILi2EEENSC_ILi1EEESE_EEENS1_36KernelImplicitTmaWarpSpecializedSm90ELi1EEENSB_IJNSC_ILi64EEESI_NSB_IJNSC_ILi32EEEEEEEEENS_12float_e4m3_tESM_NSA_8TiledMMAINSA_8MMA_AtomIJNSA_4SM904GMMA30MMA_64x64x32_F32E4M3E4M3_SS_TNILNSQ_7ScaleInE1ELSS_1EEEEEENSA_6LayoutINSB_IJSE_SE_SE_EEENSB_IJNSC_ILi0EEESX_SX_EEEEENSB_IJNSA_10UnderscoreES10_S10_EEEEENS7_6detail26Sm90ImplicitGemmTileTraitsINSA_20SM90_TMA_LOAD_IM2COLENSA_14ComposedLayoutINSA_7SwizzleILi1ELi4ELi3EEENSA_18smem_ptr_flag_bitsILi8EEENSV_INSB_IJNSB_IJNSC_ILi8EEES1B_EEENSB_IJSJ_SE_EEENSB_IJSE_NSC_ILi56EEEEEEEEENSB_IJNSB_IJSJ_NSC_ILi256EEEEEENSB_IJSE_SX_EEENSB_IJSX_NSC_ILi2048EEEEEEEEEEEEEvEENS14_INSA_23SM90_TMA_LOAD_MULTICASTES1O_vEEEENS_8epilogue10collective6detail29Sm90TmaWarpSpecializedAdapterINS1U_15DefaultEpilogueISM_NSB_IJNSB_IJllllEEESE_SX_EEES1Z_NS1T_6thread17LinearCombinationISM_Li1EffLNS20_9ScaleType4KindE0ELNS_15FloatRoundStyleE2ESM_EENS_4gemm15EpilogueDefaultEEEEEvvEEEEvNT_6ParamsE:
[----:B------:R-:W-:Y:S01]  /*0000*/  LDC R1, c[0x0][0x28] ;  /* 0x00000a00ff017b82 */ /* 0x000fe20000000800 */
[----:B------:R-:W0:Y:S01]  /*0010*/  S2R R8, SR_TID.X ;  /* 0x0000000000087919 */ /* 0x000e220000002100 */
[----:B------:R-:W-:Y:S01]  /*0020*/  ELECT P0, URZ, PT ;  /* 0x00000000003f782f */ /* 0x000fe20003800000 */
[----:B------:R-:W-:Y:S01]  /*0030*/  BSSY B0, `(.L_x_0) ;  /* 0x0000010000007945 */ /* 0x000fe20003800000 */
[----:B------:R-:W1:Y:S01]  /*0040*/  S2R R3, SR_CTAID.X ;  /* 0x0000000000037919 */ /* 0x000e620000002500 */
[--C-:B0-----:R-:W-:Y:S02]  /*0050*/  SHF.R.U32.HI R0, RZ, 0x5, R8.reuse ;  /* 0x00000005ff007819 */ /* 0x101fe40000011608 */
[----:B------:R-:W-:-:S03]  /*0060*/  SHF.R.U32.HI R9, RZ, 0x7, R8 ;  /* 0x00000007ff097819 */ /* 0x000fc60000011608 */
[----:B------:R-:W0:Y:S04]  /*0070*/  SHFL.IDX PT, R6, R0, RZ, 0x1f ;  /* 0x00001fff00067589 */ /* 0x000e2800000e0000 */
[----:B------:R-:W2:Y:S01]  /*0080*/  SHFL.IDX PT, R9, R9, RZ, 0x1f ;  /* 0x00001fff09097589 */ /* 0x000ea200000e0000 */
[----:B0-----:R-:W-:-:S13]  /*0090*/  ISETP.NE.OR P0, PT, R6, RZ, !P0 ;  /* 0x000000ff0600720c */ /* 0x001fda0004705670 */
[----:B-12---:R-:W-:Y:S05]  /*00a0*/  @P0 BRA `(.L_x_1) ;  /* 0x0000000000200947 */ /* 0x006fea0003800000 */
[----:B------:R-:W-:Y:S02]  /*00b0*/  ULDC.64 UR4, c[0x0][0x198] ;  /* 0x0000660000047ab9 */ /* 0x000fe40000000a00 */
[----:B------:R-:W-:Y:S02]  /*00c0*/  UIADD3 UR6, UP0, UR4, 0xf0, URZ ;  /* 0x000000f004067890 */ /* 0x000fe4000ff1e03f */
[----:B------:R-:W-:Y:S02]  /*00d0*/  UIADD3 UR4, UP1, UR4, 0x270, URZ ;  /* 0x0000027004047890 */ /* 0x000fe4000ff3e03f */
[----:B------:R-:W-:Y:S02]  /*00e0*/  UIADD3.X UR7, URZ, UR5, URZ, UP0, !UPT ;  /* 0x000000053f077290 */ /* 0x000fe400087fe43f */
[----:B------:R-:W-:-:S07]  /*00f0*/  UIADD3.X UR5, URZ, UR5, URZ, UP1, !UPT ;  /* 0x000000053f057290 */ /* 0x000fce0008ffe43f */
[----:B------:R0:W-:Y:S02]  /*0100*/  UTMACCTL.PF [UR6] ;  /* 0x00000000060079b9 */ /* 0x0001e40008040000 */
[----:B------:R0:W-:Y:S02]  /*0110*/  UTMACCTL.PF [UR4] ;  /* 0x00000000040079b9 */ /* 0x0001e40008040000 */
[----:B0-----:R-:W-:Y:S01]  /*0120*/  NOP ;  /* 0x0000000000007918 */ /* 0x001fe20000000000 */
.L_x_1:
[----:B------:R-:W-:Y:S05]  /*0130*/  BSYNC B0 ;  /* 0x0000000000007941 */ /* 0x000fea0003800000 */
.L_x_0:
[----:B------:R-:W0:Y:S01]  /*0140*/  SHFL.IDX PT, R0, R0, RZ, 0x1f ;  /* 0x00001fff00007589 */ /* 0x000e2200000e0000 */
[----:B------:R-:W-:Y:S02]  /*0150*/  SHF.R.S32.HI R5, RZ, 0x1f, R8 ;  /* 0x0000001fff057819 */ /* 0x000fe40000011408 */
[----:B------:R-:W-:Y:S01]  /*0160*/  I2FP.F32.U32 R10, R3 ;  /* 0x00000003000a7245 */ /* 0x000fe20000201000 */
[----:B------:R-:W1:Y:S01]  /*0170*/  S2R R13, SR_CTAID.Y ;  /* 0x00000000000d7919 */ /* 0x000e620000002600 */
[----:B------:R-:W-:-:S04]  /*0180*/  LEA.HI R5, R5, R8, RZ, 0x7 ;  /* 0x0000000805057211 */ /* 0x000fc800078f38ff */
[----:B------:R-:W-:-:S05]  /*0190*/  LOP3.LUT R5, R5, 0xffffff80, RZ, 0xc0, !PT ;  /* 0xffffff8005057812 */ /* 0x000fca00078ec0ff */
[----:B------:R-:W-:-:S05]  /*01a0*/  IMAD.IADD R2, R8, 0x1, -R5 ;  /* 0x0000000108027824 */ /* 0x000fca00078e0a05 */
[----:B------:R-:W-:-:S04]  /*01b0*/  SHF.R.S32.HI R5, RZ, 0x1f, R2 ;  /* 0x0000001fff057819 */ /* 0x000fc80000011402 */
[----:B------:R-:W-:Y:S02]  /*01c0*/  LEA.HI R4, R5, R2, RZ, 0x3 ;  /* 0x0000000205047211 */ /* 0x000fe400078f18ff */
[----:B0-----:R-:W-:Y:S02]  /*01d0*/  ISETP.NE.AND P0, PT, R0, RZ, PT ;  /* 0x000000ff0000720c */ /* 0x001fe40003f05270 */
[--C-:B------:R-:W-:Y:S02]  /*01e0*/  SHF.R.S32.HI R7, RZ, 0x3, R4.reuse ;  /* 0x00000003ff077819 */ /* 0x100fe40000011404 */
[----:B------:R-:W-:Y:S02]  /*01f0*/  SHF.R.S32.HI R4, RZ, 0x1f, R4 ;  /* 0x0000001fff047819 */ /* 0x000fe40000011404 */
[----:B------:R-:W-:-:S07]  /*0200*/  SHF.R.S32.HI R11, RZ, 0x1f, R0 ;  /* 0x0000001fff0b7819 */ /* 0x000fce0000011400 */
[----:B-1----:R-:W-:Y:S05]  /*0210*/  @P0 BRA `(.L_x_2) ;  /* 0x0000000800040947 */ /* 0x002fea0003800000 */
[----:B------:R-:W-:Y:S01]  /*0220*/  ELECT P0, URZ, PT ;  /* 0x00000000003f782f */ /* 0x000fe20003800000 */
[----:B------:R-:W-:-:S12]  /*0230*/  BSSY B0, `(.L_x_2) ;  /* 0x000007f000007945 */ /* 0x000fd80003800000 */
[----:B------:R-:W-:Y:S05]  /*0240*/  @!P0 BRA `(.L_x_3) ;  /* 0x0000000400f48947 */ /* 0x000fea0003800000 */
[----:B------:R-:W0:Y:S01]  /*0250*/  S2UR UR8, SR_CgaCtaId ;  /* 0x00000000000879c3 */ /* 0x000e220000008800 */
[----:B------:R-:W-:Y:S01]  /*0260*/  UMOV UR4, 0x400 ;  /* 0x0000040000047882 */ /* 0x000fe20000000000 */
[----:B------:R-:W-:Y:S01]  /*0270*/  UMOV UR5, 0x1 ;  /* 0x0000000100057882 */ /* 0x000fe20000000000 */
[----:B------:R-:W-:Y:S02]  /*0280*/  UMOV UR6, 0x2 ;  /* 0x0000000200067882 */ /* 0x000fe40000000000 */
[----:B------:R-:W-:-:S04]  /*0290*/  UIADD3 UR6, -UR6, 0x100000, URZ ;  /* 0x0010000006067890 */ /* 0x000fc8000fffe13f */
[----:B------:R-:W-:Y:S02]  /*02a0*/  USHF.L.U32 UR7, UR6, 0xb, URZ ;  /* 0x0000000b06077899 */ /* 0x000fe4000800063f */
[----:B------:R-:W-:Y:S02]  /*02b0*/  USHF.L.U32 UR6, UR6, 0x1, URZ ;  /* 0x0000000106067899 */ /* 0x000fe4000800063f */
[----:B0-----:R-:W-:Y:S02]  /*02c0*/  ULEA UR8, UR8, UR4, 0x18 ;  /* 0x0000000408087291 */ /* 0x001fe4000f8ec03f */
[----:B------:R-:W-:-:S04]  /*02d0*/  UIADD3 UR4, -UR5, 0x100000, URZ ;  /* 0x0010000005047890 */ /* 0x000fc8000fffe13f */
[----:B------:R-:W-:Y:S02]  /*02e0*/  USHF.L.U32 UR5, UR4, 0xb, URZ ;  /* 0x0000000b04057899 */ /* 0x000fe4000800063f */
[----:B------:R-:W-:Y:S01]  /*02f0*/  USHF.L.U32 UR4, UR4, 0x1, URZ ;  /* 0x0000000104047899 */ /* 0x000fe2000800063f */
[----:B------:R-:W0:Y:S11]  /*0300*/  FENCE.VIEW.ASYNC.S ;  /* 0x00000000000073c6 */ /* 0x000e360000000000 */
[----:B0-----:R0:W1:Y:S01]  /*0310*/  SYNCS.EXCH.64 URZ, [UR8+0x38000], UR4 ;  /* 0x03800004083f75b2 */ /* 0x0010620008000100 */
[----:B------:R0:W2:Y:S01]  /*0320*/  SYNCS.EXCH.64 URZ, [UR8+0x381c0], UR6 ;  /* 0x0381c006083f75b2 */ /* 0x0000a20008000100 */
[----:B------:R0:W3:Y:S01]  /*0330*/  SYNCS.EXCH.64 URZ, [UR8+0x38008], UR4 ;  /* 0x03800804083f75b2 */ /* 0x0000e20008000100 */
[----:B------:R0:W4:Y:S01]  /*0340*/  SYNCS.EXCH.64 URZ, [UR8+0x381c8], UR6 ;  /* 0x0381c806083f75b2 */ /* 0x0001220008000100 */
[----:B------:R0:W0:Y:S01]  /*0350*/  SYNCS.EXCH.64 URZ, [UR8+0x38010], UR4 ;  /* 0x03801004083f75b2 */ /* 0x0000220008000100 */
        /* <DEDUP_REMOVED lines=107> */
[----:B-1234-:R-:W-:Y:S01]  /*0a10*/  NOP ;  /* 0x0000000000007918 */ /* 0x01efe20000000000 */
.L_x_3:
[----:B0-----:R-:W-:Y:S05]  /*0a20*/  BSYNC B0 ;  /* 0x0000000000007941 */ /* 0x001fea0003800000 */
.L_x_2:
[----:B------:R-:W-:Y:S01]  /*0a30*/  ULDC UR4, c[0x0][0x150] ;  /* 0x0000540000047ab9 */ /* 0x000fe20000000800 */
[----:B------:R-:W-:Y:S01]  /*0a40*/  LEA.HI R4, R4, R7, RZ, 0x2 ;  /* 0x0000000704047211 */ /* 0x000fe200078f10ff */
[----:B------:R-:W-:Y:S01]  /*0a50*/  FMUL R10, R10, UR4 ;  /* 0x000000040a0a7c20 */ /* 0x000fe20008400000 */
[----:B------:R-:W-:Y:S01]  /*0a60*/  LEA.HI R11, R11, R0, RZ, 0x2 ;  /* 0x000000000b0b7211 */ /* 0x000fe200078f10ff */
[----:B------:R-:W-:Y:S01]  /*0a70*/  ULDC UR4, c[0x0][0x154] ;  /* 0x0000550000047ab9 */ /* 0x000fe20000000800 */
[----:B------:R-:W-:Y:S01]  /*0a80*/  LOP3.LUT R4, R4, 0xfffffffc, RZ, 0xc0, !PT ;  /* 0xfffffffc04047812 */ /* 0x000fe200078ec0ff */
[----:B------:R-:W0:Y:S01]  /*0a90*/  LDC R15, c[0x0][0x140] ;  /* 0x00005000ff0f7b82 */ /* 0x000e220000000800 */
[----:B------:R-:W-:Y:S01]  /*0aa0*/  LOP3.LUT R11, R11, 0x3ffffffc, RZ, 0xc0, !PT ;  /* 0x3ffffffc0b0b7812 */ /* 0x000fe200078ec0ff */
[----:B------:R-:W1:Y:S01]  /*0ab0*/  F2I.U32.TRUNC.NTZ R10, R10 ;  /* 0x0000000a000a7305 */ /* 0x000e62000020f000 */
[----:B------:R-:W-:Y:S01]  /*0ac0*/  LOP3.LUT P0, RZ, R2, 0x7, RZ, 0xc0, !PT ;  /* 0x0000000702ff7812 */ /* 0x000fe2000780c0ff */
[----:B------:R-:W-:Y:S01]  /*0ad0*/  IMAD.IADD R4, R7, 0x1, -R4 ;  /* 0x0000000107047824 */ /* 0x000fe200078e0a04 */
[----:B------:R-:W-:Y:S01]  /*0ae0*/  I2FP.F32.U32 R7, R13 ;  /* 0x0000000d00077245 */ /* 0x000fe20000201000 */
[----:B------:R-:W-:Y:S01]  /*0af0*/  IMAD.IADD R11, R0, 0x1, -R11 ;  /* 0x00000001000b7824 */ /* 0x000fe200078e0a0b */
[----:B------:R-:W-:Y:S01]  /*0b00*/  ISETP.NE.AND P3, PT, R9, 0x1, PT ;  /* 0x000000010900780c */ /* 0x000fe20003f65270 */
[----:B------:R-:W-:Y:S01]  /*0b10*/  NOP ;  /* 0x0000000000007918 */ /* 0x000fe20000000000 */
[----:B------:R-:W-:Y:S01]  /*0b20*/  NOP ;  /* 0x0000000000007918 */ /* 0x000fe20000000000 */
[----:B------:R-:W-:-:S02]  /*0b30*/  IMAD R4, R11, 0x4, R4 ;  /* 0x000000040b047824 */ /* 0x000fc400078e0204 */
[----:B------:R-:W-:Y:S01]  /*0b40*/  FMUL R12, R7, UR4 ;  /* 0x00000004070c7c20 */ /* 0x000fe20008400000 */
[----:B------:R-:W-:Y:S01]  /*0b50*/  ULDC UR4, c[0x0][0x144] ;  /* 0x0000510000047ab9 */ /* 0x000fe20000000800 */
[C---:B------:R-:W-:Y:S01]  /*0b60*/  IMAD.SHL.U32 R11, R4.reuse, 0x4, RZ ;  /* 0x00000004040b7824 */ /* 0x040fe200078e00ff */
[----:B------:R-:W-:Y:S01]  /*0b70*/  LEA.HI R0, R4, R4, RZ, 0x1 ;  /* 0x0000000404007211 */ /* 0x000fe200078f08ff */
[----:B-1----:R-:W-:Y:S02]  /*0b80*/  IMAD.MOV R14, RZ, RZ, -R10 ;  /* 0x000000ffff0e7224 */ /* 0x002fe400078e0a0a */
[----:B------:R-:W1:Y:S01]  /*0b90*/  F2I.U32.TRUNC.NTZ R12, R12 ;  /* 0x0000000c000c7305 */ /* 0x000e62000020f000 */
[----:B------:R-:W-:Y:S01]  /*0ba0*/  LOP3.LUT R7, R0, 0xfffffffe, RZ, 0xc0, !PT ;  /* 0xfffffffe00077812 */ /* 0x000fe200078ec0ff */
[----:B------:R-:W-:Y:S01]  /*0bb0*/  IMAD R0, R14, UR4, R3 ;  /* 0x000000040e007c24 */ /* 0x000fe2000f8e0203 */
[----:B------:R-:W-:-:S03]  /*0bc0*/  ULDC UR4, c[0x0][0x148] ;  /* 0x0000520000047ab9 */ /* 0x000fc60000000800 */
[C---:B------:R-:W-:Y:S01]  /*0bd0*/  IMAD.IADD R7, R4.reuse, 0x1, -R7 ;  /* 0x0000000104077824 */ /* 0x040fe200078e0a07 */
[----:B------:R-:W-:Y:S02]  /*0be0*/  LOP3.LUT R4, R4, 0xc, R11, 0x78, !PT ;  /* 0x0000000c04047812 */ /* 0x000fe400078e780b */
[----:B0-----:R-:W-:Y:S02]  /*0bf0*/  ISETP.EQ.U32.AND P1, PT, R15, 0x1, PT ;  /* 0x000000010f00780c */ /* 0x001fe40003f22070 */
[----:B------:R-:W-:Y:S02]  /*0c00*/  ISETP.NE.AND P4, PT, R7, R0, PT ;  /* 0x000000000700720c */ /* 0x000fe40003f85270 */
[----:B------:R-:W-:Y:S01]  /*0c10*/  SHF.R.S32.HI R7, RZ, 0x1f, R6 ;  /* 0x0000001fff077819 */ /* 0x000fe20000011406 */
[----:B-1----:R-:W-:Y:S01]  /*0c20*/  IMAD.MOV R10, RZ, RZ, -R12 ;  /* 0x000000ffff0a7224 */ /* 0x002fe200078e0a0c */
[----:B------:R-:W-:Y:S02]  /*0c30*/  ISETP.LT.U32.AND P0, PT, R4, 0x2, !P0 ;  /* 0x000000020400780c */ /* 0x000fe40004701070 */
[----:B------:R-:W-:Y:S01]  /*0c40*/  LEA.HI R7, R7, R6, RZ, 0x2 ;  /* 0x0000000607077211 */ /* 0x000fe200078f10ff */
[----:B------:R-:W-:-:S03]  /*0c50*/  IMAD R11, R10, UR4, R13 ;  /* 0x000000040a0b7c24 */ /* 0x000fc6000f8e020d */
[----:B------:R-:W-:-:S03]  /*0c60*/  LOP3.LUT R7, R7, 0xfffffffc, RZ, 0xc0, !PT ;  /* 0xfffffffc07077812 */ /* 0x000fc600078ec0ff */
[----:B------:R-:W-:Y:S02]  /*0c70*/  @P4 LEA.HI R0, R4, R4, RZ, 0x1 ;  /* 0x0000000404004211 */ /* 0x000fe400078f08ff */
[----:B------:R-:W-:Y:S02]  /*0c80*/  IMAD.IADD R14, R6, 0x1, -R7 ;  /* 0x00000001060e7824 */ /* 0x000fe400078e0a07 */
[----:B------:R-:W-:Y:S01]  /*0c90*/  @P4 SHF.R.S32.HI R0, RZ, 0x1, R0 ;  /* 0x00000001ff004819 */ /* 0x000fe20000011400 */
[----:B------:R-:W-:-:S03]  /*0ca0*/  IMAD.MOV.U32 R7, RZ, RZ, 0x1 ;  /* 0x00000001ff077424 */ /* 0x000fc600078e00ff */
[----:B------:R-:W-:Y:S02]  /*0cb0*/  @P4 ISETP.NE.AND P5, PT, R0, R11, PT ;  /* 0x0000000b0000420c */ /* 0x000fe40003fa5270 */
[----:B------:R-:W-:Y:S02]  /*0cc0*/  LOP3.LUT P2, RZ, R9, R14, RZ, 0xfc, !PT ;  /* 0x0000000e09ff7212 */ /* 0x000fe4000784fcff */
[----:B------:R-:W-:Y:S02]  /*0cd0*/  SEL R0, RZ, 0x1, !P0 ;  /* 0x00000001ff007807 */ /* 0x000fe40004000000 */
[----:B------:R-:W-:Y:S02]  /*0ce0*/  SEL R6, RZ, 0x1, P2 ;  /* 0x00000001ff067807 */ /* 0x000fe40001000000 */
[----:B------:R-:W-:Y:S02]  /*0cf0*/  @P4 SEL R7, RZ, 0x1, P5 ;  /* 0x00000001ff074807 */ /* 0x000fe40002800000 */
[----:B------:R-:W-:-:S02]  /*0d00*/  SEL R6, R6, 0x2, P3 ;  /* 0x0000000206067807 */ /* 0x000fc40001800000 */
[----:B------:R-:W-:Y:S01]  /*0d10*/  LOP3.LUT R7, R7, R0, RZ, 0xc0, !PT ;  /* 0x0000000007077212 */ /* 0x000fe200078ec0ff */
[----:B------:R-:W-:Y:S06]  /*0d20*/  @!P1 BRA `(.L_x_4) ;  /* 0x0000000000089947 */ /* 0x000fec0003800000 */
[----:B------:R-:W-:Y:S01]  /*0d30*/  UCGABAR_ARV ;  /* 0x00000000000079c7 */ /* 0x000fe20008000000 */
[----:B------:R-:W-:Y:S05]  /*0d40*/  BRA `(.L_x_5) ;  /* 0x0000000000047947 */ /* 0x000fea0003800000 */
.L_x_4:
[----:B------:R-:W-:Y:S01]  /*0d50*/  NOP ;  /* 0x0000000000007918 */ /* 0x000fe20000000000 */
.L_x_5:
[----:B------:R-:W-:Y:S01]  /*0d60*/  ULDC.64 UR4, c[0x0][0x618] ;  /* 0x0001860000047ab9 */ /* 0x000fe20000000a00 */
[----:B------:R-:W-:Y:S01]  /*0d70*/  ULDC.64 UR12, c[0x0][0x208] ;  /* 0x00008200000c7ab9 */ /* 0x000fe20000000a00 */
[----:B------:R-:W-:-:S04]  /*0d80*/  ISETP.NE.U32.AND P0, PT, RZ, UR4, PT ;  /* 0x00000004ff007c0c */ /* 0x000fc8000bf05070 */
[----:B------:R-:W-:-:S13]  /*0d90*/  ISETP.NE.AND.EX P0, PT, RZ, UR5, PT, P0 ;  /* 0x00000005ff007c0c */ /* 0x000fda000bf05300 */
[----:B------:R-:W-:Y:S05]  /*0da0*/  @!P0 BRA `(.L_x_6) ;  /* 0x00000000001c8947 */ /* 0x000fea0003800000 */
[----:B------:R-:W0:Y:S02]  /*0db0*/  LDC.64 R10, c[0x0][0x618] ;  /* 0x00018600ff0a7b82 */ /* 0x000e240000000a00 */
[----:B0-----:R-:W2:Y:S02]  /*0dc0*/  LDG.E.64 R10, desc[UR12][R10.64] ;  /* 0x0000000c0a0a7981 */ /* 0x001ea4000c1e1b00 */
[----:B--2---:R-:W-:-:S04]  /*0dd0*/  ISETP.NE.U32.AND P0, PT, R10, RZ, PT ;  /* 0x000000ff0a00720c */ /* 0x004fc80003f05070 */
[----:B------:R-:W-:-:S13]  /*0de0*/  ISETP.NE.AND.EX P0, PT, R11, RZ, PT, P0 ;  /* 0x000000ff0b00720c */ /* 0x000fda0003f05300 */
[----:B------:R-:W-:Y:S05]  /*0df0*/  @!P0 BRA `(.L_x_6) ;  /* 0x0000000000088947 */ /* 0x000fea0003800000 */
[----:B------:R0:W5:Y:S01]  /*0e00*/  LD.E R0, desc[UR12][R10.64] ;  /* 0x0000000c0a007980 */ /* 0x000162000c101900 */
[----:B------:R-:W-:Y:S05]  /*0e10*/  BRA `(.L_x_7) ;  /* 0x0000000000207947 */ /* 0x000fea0003800000 */
.L_x_6:
[----:B------:R-:W-:Y:S02]  /*0e20*/  ULDC.64 UR4, c[0x0][0x608] ;  /* 0x0001820000047ab9 */ /* 0x000fe40000000a00 */
[----:B------:R-:W-:-:S04]  /*0e30*/  ISETP.NE.U32.AND P0, PT, RZ, UR4, PT ;  /* 0x00000004ff007c0c */ /* 0x000fc8000bf05070 */
[----:B------:R-:W-:-:S13]  /*0e40*/  ISETP.NE.AND.EX P0, PT, RZ, UR5, PT, P0 ;  /* 0x00000005ff007c0c */ /* 0x000fda000bf05300 */
[----:B------:R-:W-:Y:S05]  /*0e50*/  @!P0 BRA `(.L_x_8) ;  /* 0x00000000000c8947 */ /* 0x000fea0003800000 */
[----:B------:R-:W0:Y:S02]  /*0e60*/  LDC.64 R10, c[0x0][0x608] ;  /* 0x00018200ff0a7b82 */ /* 0x000e240000000a00 */
[----:B0-----:R1:W5:Y:S01]  /*0e70*/  LDG.E R0, desc[UR12][R10.64] ;  /* 0x0000000c0a007981 */ /* 0x001362000c1e1900 */
[----:B------:R-:W-:Y:S05]  /*0e80*/  BRA `(.L_x_7) ;  /* 0x0000000000047947 */ /* 0x000fea0003800000 */
.L_x_8:
[----:B------:R-:W2:Y:S02]  /*0e90*/  LDC R0, c[0x0][0x600] ;  /* 0x00018000ff007b82 */ /* 0x000ea40000000800 */
.L_x_7:
[----:B------:R-:W-:Y:S02]  /*0ea0*/  ULDC.64 UR4, c[0x0][0x620] ;  /* 0x0001880000047ab9 */ /* 0x000fe40000000a00 */
[----:B------:R-:W-:-:S04]  /*0eb0*/  ISETP.NE.U32.AND P0, PT, RZ, UR4, PT ;  /* 0x00000004ff007c0c */ /* 0x000fc8000bf05070 */
[----:B------:R-:W-:-:S13]  /*0ec0*/  ISETP.NE.AND.EX P0, PT, RZ, UR5, PT, P0 ;  /* 0x00000005ff007c0c */ /* 0x000fda000bf05300 */
[----:B------:R-:W-:Y:S05]  /*0ed0*/  @!P0 BRA `(.L_x_9) ;  /* 0x00000000001c8947 */ /* 0x000fea0003800000 */
[----:B01----:R-:W0:Y:S02]  /*0ee0*/  LDC.64 R10, c[0x0][0x620] ;  /* 0x00018800ff0a7b82 */ /* 0x003e240000000a00 */
[----:B0-----:R-:W3:Y:S02]  /*0ef0*/  LDG.E.64 R10, desc[UR12][R10.64] ;  /* 0x0000000c0a0a7981 */ /* 0x001ee4000c1e1b00 */
[----:B---3--:R-:W-:-:S04]  /*0f00*/  ISETP.NE.U32.AND P0, PT, R10, RZ, PT ;  /* 0x000000ff0a00720c */ /* 0x008fc80003f05070 */
[----:B------:R-:W-:-:S13]  /*0f10*/  ISETP.NE.AND.EX P0, PT, R11, RZ, PT, P0 ;  /* 0x000000ff0b00720c */ /* 0x000fda0003f05300 */
[----:B------:R-:W-:Y:S05]  /*0f20*/  @!P0 BRA `(.L_x_9) ;  /* 0x0000000000088947 */ /* 0x000fea0003800000 */
[----:B------:R0:W5:Y:S01]  /*0f30*/  LD.E R12, desc[UR12][R10.64] ;  /* 0x0000000c0a0c7980 */ /* 0x000162000c101900 */
[----:B------:R-:W-:Y:S05]  /*0f40*/  BRA `(.L_x_10) ;  /* 0x0000000000207947 */ /* 0x000fea0003800000 */
.L_x_9:
[----:B------:R-:W-:Y:S02]  /*0f50*/  ULDC.64 UR4, c[0x0][0x610] ;  /* 0x0001840000047ab9 */ /* 0x000fe40000000a00 */
[----:B------:R-:W-:-:S04]  /*0f60*/  ISETP.NE.U32.AND P0, PT, RZ, UR4, PT ;  /* 0x00000004ff007c0c */ /* 0x000fc8000bf05070 */
[----:B------:R-:W-:-:S13]  /*0f70*/  ISETP.NE.AND.EX P0, PT, RZ, UR5, PT, P0 ;  /* 0x00000005ff007c0c */ /* 0x000fda000bf05300 */
[----:B------:R-:W-:Y:S05]  /*0f80*/  @!P0 BRA `(.L_x_11) ;  /* 0x00000000000c8947 */ /* 0x000fea0003800000 */
[----:B01----:R-:W0:Y:S02]  /*0f90*/  LDC.64 R10, c[0x0][0x610] ;  /* 0x00018400ff0a7b82 */ /* 0x003e240000000a00 */
[----:B0-----:R1:W5:Y:S01]  /*0fa0*/  LDG.E R12, desc[UR12][R10.64] ;  /* 0x0000000c0a0c7981 */ /* 0x001362000c1e1900 */
[----:B------:R-:W-:Y:S05]  /*0fb0*/  BRA `(.L_x_10) ;  /* 0x0000000000047947 */ /* 0x000fea0003800000 */
.L_x_11:
[----:B------:R-:W3:Y:S02]  /*0fc0*/  LDC R12, c[0x0][0x604] ;  /* 0x00018100ff0c7b82 */ /* 0x000ee40000000800 */
.L_x_10:
[----:B01----:R-:W0:Y:S01]  /*0fd0*/  LDC R10, c[0x0][0x3e8] ;  /* 0x0000fa00ff0a7b82 */ /* 0x003e220000000800 */
[----:B------:R-:W-:Y:S01]  /*0fe0*/  ULDC UR4, c[0x0][0x3dc] ;  /* 0x0000f70000047ab9 */ /* 0x000fe20000000800 */
[----:B------:R-:W-:Y:S01]  /*0ff0*/  ULDC.64 UR6, c[0x0][0x3e0] ;  /* 0x0000f80000067ab9 */ /* 0x000fe20000000a00 */
[----:B------:R-:W-:Y:S02]  /*1000*/  UIADD3 UR4, UR4, 0x1f, URZ ;  /* 0x0000001f04047890 */ /* 0x000fe4000fffe03f */
[----:B------:R-:W-:Y:S02]  /*1010*/  UIMAD UR6, UR7, UR6, URZ ;  /* 0x00000006070672a4 */ /* 0x000fe4000f8e023f */
[----:B------:R-:W-:-:S04]  /*1020*/  USHF.R.S32.HI UR5, URZ, 0x1f, UR4 ;  /* 0x0000001f3f057899 */ /* 0x000fc80008011404 */
[----:B------:R-:W-:-:S04]  /*1030*/  ULEA.HI UR5, UR5, UR4, URZ, 0x5 ;  /* 0x0000000405057291 */ /* 0x000fc8000f8f283f */
[----:B------:R-:W-:Y:S01]  /*1040*/  USHF.R.S32.HI UR15, URZ, 0x5, UR5 ;  /* 0x000000053f0f7899 */ /* 0x000fe20008011405 */
[----:B0-----:R-:W-:-:S05]  /*1050*/  IMAD R10, R10, UR6, RZ ;  /* 0x000000060a0a7c24 */ /* 0x001fca000f8e02ff */
[----:B------:R-:W-:Y:S01]  /*1060*/  IMAD R10, R10, UR15, RZ ;  /* 0x0000000f0a0a7c24 */ /* 0x000fe2000f8e02ff */
[----:B------:R-:W-:Y:S06]  /*1070*/  @!P1 BRA `(.L_x_12) ;  /* 0x00000000000c9947 */ /* 0x000fec0003800000 */
[----:B------:R-:W-:Y:S01]  /*1080*/  UCGABAR_WAIT ;  /* 0x0000000000007dc7 */ /* 0x000fe20008000000 */
[----:B------:R-:W-:Y:S01]  /*1090*/  CCTL.IVALL ;  /* 0x00000000ff00798f */ /* 0x000fe20002000000 */
[----:B------:R-:W-:Y:S05]  /*10a0*/  BRA `(.L_x_13) ;  /* 0x0000000000047947 */ /* 0x000fea0003800000 */
.L_x_12:
[----:B------:R-:W-:Y:S06]  /*10b0*/  BAR.SYNC.DEFER_BLOCKING 0x0 ;  /* 0x0000000000007b1d */ /* 0x000fec0000010000 */
.L_x_13:
[----:B------:R-:W-:-:S13]  /*10c0*/  ISETP.NE.AND P0, PT, R9, RZ, PT ;  /* 0x000000ff0900720c */ /* 0x000fda0003f05270 */
[----:B------:R-:W-:Y:S05]  /*10d0*/  @!P0 BRA `(.L_x_14) ;  /* 0x0000002c00cc8947 */ /* 0x000fea0003800000 */
[----:B------:R-:W-:-:S13]  /*10e0*/  ISETP.NE.AND P0, PT, R9, 0x1, PT ;  /* 0x000000010900780c */ /* 0x000fda0003f05270 */
[----:B------:R-:W-:Y:S05]  /*10f0*/  @P0 EXIT ;  /* 0x000000000000094d */ /* 0x000fea0003800000 */
[----:B------:R-:W-:Y:S01]  /*1100*/  ISETP.GE.AND P0, PT, R10, 0x1, PT ;  /* 0x000000010a00780c */ /* 0x000fe20003f06270 */
[----:B------:R-:W-:Y:S01]  /*1110*/  UMOV UR4, URZ ;  /* 0x0000003f00047c82 */ /* 0x000fe20008000000 */
[----:B------:R-:W-:Y:S02]  /*1120*/  CS2R R54, SRZ ;  /* 0x0000000000367805 */ /* 0x000fe4000001ff00 */
[----:B------:R-:W-:Y:S02]  /*1130*/  CS2R R24, SRZ ;  /* 0x0000000000187805 */ /* 0x000fe4000001ff00 */
[----:B------:R-:W-:Y:S02]  /*1140*/  CS2R R26, SRZ ;  /* 0x00000000001a7805 */ /* 0x000fe4000001ff00 */
[----:B------:R-:W-:Y:S02]  /*1150*/  CS2R R28, SRZ ;  /* 0x00000000001c7805 */ /* 0x000fe4000001ff00 */
[----:B------:R-:W-:-:S02]  /*1160*/  CS2R R30, SRZ ;  /* 0x00000000001e7805 */ /* 0x000fc4000001ff00 */
[----:B------:R-:W-:Y:S02]  /*1170*/  CS2R R32, SRZ ;  /* 0x0000000000207805 */ /* 0x000fe4000001ff00 */
        /* <DEDUP_REMOVED lines=9> */
[----:B------:R-:W-:Y:S01]  /*1210*/  CS2R R52, SRZ ;  /* 0x0000000000347805 */ /* 0x000fe2000001ff00 */
[----:B------:R-:W-:Y:S06]  /*1220*/  @!P0 BRA `(.L_x_15) ;  /* 0x0000000000648947 */ /* 0x000fec0003800000 */
[----:B------:R-:W-:-:S04]  /*1230*/  LOP3.LUT R8, R6, 0x1, RZ, 0xfc, !PT ;  /* 0x0000000106087812 */ /* 0x000fc800078efcff */
[----:B------:R-:W-:-:S13]  /*1240*/  ISETP.NE.AND P1, PT, R8, 0x3, PT ;  /* 0x000000030800780c */ /* 0x000fda0003f25270 */
[----:B------:R-:W-:Y:S05]  /*1250*/  @!P1 BRA `(.L_x_16) ;  /* 0x0000000000049947 */ /* 0x000fea0003800000 */
[----:B------:R-:W-:Y:S01]  /*1260*/  BPT.TRAP 0x1 ;  /* 0x000000040000795c */ /* 0x000fe20000300000 */
.L_x_16:
[----:B------:R-:W0:Y:S01]  /*1270*/  S2UR UR5, SR_CgaCtaId ;  /* 0x00000000000579c3 */ /* 0x000e220000008800 */
[----:B------:R-:W-:Y:S01]  /*1280*/  SHF.L.U32 R8, RZ, 0x1f, RZ ;  /* 0x0000001fff087819 */ /* 0x000fe200000006ff */
[----:B------:R-:W-:Y:S02]  /*1290*/  UMOV UR4, 0x400 ;  /* 0x0000040000047882 */ /* 0x000fe40000000000 */
[----:B0-----:R-:W-:-:S12]  /*12a0*/  ULEA UR4, UR5, UR4, 0x18 ;  /* 0x0000000405047291 */ /* 0x001fd8000f8ec03f */
.L_x_17:
[----:B0-----:R-:W-:-:S04]  /*12b0*/  IMAD.U32 R9, RZ, RZ, UR4 ;  /* 0x00000004ff097e24 */ /* 0x001fc8000f8e00ff */
[----:B------:R0:W1:Y:S03]  /*12c0*/  SYNCS.PHASECHK.TRANS64.TRYWAIT P1, [R9+URZ+0x38000], R8 ;  /* 0x03800008090075a7 */ /* 0x000066000802017f */
[----:B-1----:R-:W-:Y:S05]  /*12d0*/  @!P1 NANOSLEEP.SYNCS 0x989680 ;  /* 0x009896800000995d */ /* 0x002fea0003900000 */
[----:B------:R-:W1:Y:S02]  /*12e0*/  @!P1 SYNCS.PHASECHK.TRANS64 P1, [R9+URZ+0x38000], R8 ;  /* 0x03800008090095a7 */ /* 0x000e64000802007f */
[----:B-1----:R-:W-:Y:S05]  /*12f0*/  @!P1 BRA `(.L_x_17) ;  /* 0xfffffffc00ec9947 */ /* 0x002fea000383ffff */
[----:B------:R-:W-:Y:S01]  /*1300*/  UIADD3 UR5, UR4, 0x1c000, URZ ;  /* 0x0001c00004057890 */ /* 0x000fe2000fffe03f */
[----:B------:R-:W-:Y:S01]  /*1310*/  WARPGROUP.ARRIVE ;  /* 0x00000000000079c5 */ /* 0x000fe20000000000 */
[----:B------:R-:W-:Y:S02]  /*1320*/  USHF.R.U32.HI UR4, URZ, 0x4, UR4 ;  /* 0x000000043f047899 */ /* 0x000fe40008011604 */
[----:B------:R-:W-:Y:S02]  /*1330*/  USHF.R.U32.HI UR5, URZ, 0x4, UR5 ;  /* 0x000000043f057899 */ /* 0x000fe40008011605 */
[----:B------:R-:W-:Y:S02]  /*1340*/  ULOP3.LUT UR4, UR4, 0x3fff, URZ, 0xc0, !UPT ;  /* 0x00003fff04047892 */ /* 0x000fe4000f8ec03f */
[----:B------:R-:W-:Y:S02]  /*1350*/  ULOP3.LUT UR5, UR5, 0x3fff, URZ, 0xc0, !UPT ;  /* 0x00003fff05057892 */ /* 0x000fe4000f8ec03f */
[----:B------:R-:W-:-:S02]  /*1360*/  ULOP3.LUT UR4, UR4, 0x10000, URZ, 0xfc, !UPT ;  /* 0x0001000004047892 */ /* 0x000fc4000f8efc3f */
[----:B------:R-:W-:Y:S01]  /*1370*/  ULOP3.LUT UR6, UR5, 0x10000, URZ, 0xfc, !UPT ;  /* 0x0001000005067892 */ /* 0x000fe2000f8efc3f */
[----:B------:R-:W-:Y:S02]  /*1380*/  UMOV UR7, 0xc0000010 ;  /* 0xc000001000077882 */ /* 0x000fe40000000000 */
[----:B------:R-:W-:-:S06]  /*1390*/  UMOV UR5, 0xc0000010 ;  /* 0xc000001000057882 */ /* 0x000fcc0000000000 */
[----:B------:R-:W-:Y:S01]  /*13a0*/  QGMMA.64x64x32.F32.E4M3.E4M3 R24, gdesc[UR4], RZ, !UPT, gsb0 ;  /* 0x00e00000041879f3 */ /* 0x000fe2000c0008ff */
[----:B------:R-:W-:-:S05]  /*13b0*/  UMOV UR4, 0x1 ;  /* 0x0000000100047882 */ /* 0x000fca0000000000 */
.L_x_15:
[----:B0-----:R-:W-:-:S05]  /*13c0*/  VIMNMX R9, R10, 0x1, PT ;  /* 0x000000010a097848 */ /* 0x001fca0003fe0100 */
[----:B------:R-:W-:-:S05]  /*13d0*/  IMAD.IADD R8, R10, 0x1, -R9 ;  /* 0x000000010a087824 */ /* 0x000fca00078e0a09 */
[----:B------:R-:W-:-:S13]  /*13e0*/  ISETP.GE.AND P1, PT, R8, 0x1, PT ;  /* 0x000000010800780c */ /* 0x000fda0003f26270 */
[----:B------:R-:W-:Y:S05]  /*13f0*/  @!P1 BRA `(.L_x_18) ;  /* 0x0000000000e09947 */ /* 0x000fea0003800000 */
[----:B------:R-:W0:Y:S01]  /*1400*/  S2UR UR6, SR_CgaCtaId ;  /* 0x00000000000679c3 */ /* 0x000e220000008800 */
[----:B------:R-:W-:Y:S01]  /*1410*/  UMOV UR5, 0x400 ;  /* 0x0000040000057882 */ /* 0x000fe20000000000 */
[----:B------:R-:W-:Y:S01]  /*1420*/  LOP3.LUT R9, RZ, R10, RZ, 0x33, !PT ;  /* 0x0000000aff097212 */ /* 0x000fe200078e33ff */
[----:B------:R-:W-:Y:S01]  /*1430*/  IMAD.MOV.U32 R15, RZ, RZ, RZ ;  /* 0x000000ffff0f7224 */ /* 0x000fe200078e00ff */
[----:B------:R-:W-:Y:S01]  /*1440*/  LOP3.LUT R16, R6, 0x1, RZ, 0xfc, !PT ;  /* 0x0000000106107812 */ /* 0x000fe200078efcff */
[----:B------:R-:W-:Y:S01]  /*1450*/  UISETP.NE.U32.AND UP0, UPT, UR4, URZ, UPT ;  /* 0x0000003f0400728c */ /* 0x000fe2000bf05070 */
[----:B------:R-:W-:-:S04]  /*1460*/  VIMNMX R9, R9, -0x2, !PT ;  /* 0xfffffffe09097848 */ /* 0x000fc80007fe0100 */
[----:B------:R-:W-:Y:S01]  /*1470*/  IADD3 R9, R9, 0x2, R10 ;  /* 0x0000000209097810 */ /* 0x000fe20007ffe00a */
[----:B------:R-:W-:Y:S01]  /*1480*/  IMAD.MOV.U32 R10, RZ, RZ, RZ ;  /* 0x000000ffff0a7224 */ /* 0x000fe200078e00ff */
[----:B0-----:R-:W-:-:S04]  /*1490*/  ULEA UR5, UR6, UR5, 0x18 ;  /* 0x0000000506057291 */ /* 0x001fc8000f8ec03f */
[----:B------:R-:W-:Y:S02]  /*14a0*/  UIADD3 UR7, UR5, 0x1c000, URZ ;  /* 0x0001c00005077890 */ /* 0x000fe4000fffe03f */
[----:B------:R-:W-:Y:S02]  /*14b0*/  USHF.R.U32.HI UR6, URZ, 0x4, UR5 ;  /* 0x000000043f067899 */ /* 0x000fe40008011605 */
[----:B------:R-:W-:Y:S02]  /*14c0*/  USHF.R.U32.HI UR7, URZ, 0x4, UR7 ;  /* 0x000000043f077899 */ /* 0x000fe40008011607 */
[----:B------:R-:W-:Y:S02]  /*14d0*/  ULOP3.LUT UR6, UR6, 0x3fff, URZ, 0xc0, !UPT ;  /* 0x00003fff06067892 */ /* 0x000fe4000f8ec03f */
[----:B------:R-:W-:Y:S02]  /*14e0*/  ULOP3.LUT UR7, UR7, 0x3fff, URZ, 0xc0, !UPT ;  /* 0x00003fff07077892 */ /* 0x000fe4000f8ec03f */
[----:B------:R-:W-:-:S02]  /*14f0*/  ULOP3.LUT UR6, UR6, 0x10000, URZ, 0xfc, !UPT ;  /* 0x0001000006067892 */ /* 0x000fc4000f8efc3f */
[----:B------:R-:W-:-:S12]  /*1500*/  ULOP3.LUT UR7, UR7, 0x10000, URZ, 0xfc, !UPT ;  /* 0x0001000007077892 */ /* 0x000fd8000f8efc3f */
.L_x_23:
[----:B------:R-:W-:-:S13]  /*1510*/  ISETP.NE.AND P2, PT, R16, 0x3, PT ;  /* 0x000000031000780c */ /* 0x000fda0003f45270 */
[----:B------:R-:W-:Y:S05]  /*1520*/  @!P2 BRA `(.L_x_19) ;  /* 0x000000000004a947 */ /* 0x000fea0003800000 */
[----:B------:R-:W-:Y:S01]  /*1530*/  BPT.TRAP 0x1 ;  /* 0x000000040000795c */ /* 0x000fe20000300000 */
.L_x_19:
[----:B------:R-:W-:Y:S01]  /*1540*/  SHF.L.U32 R11, R15, 0x1f, RZ ;  /* 0x0000001f0f0b7819 */ /* 0x000fe200000006ff */
[----:B------:R-:W-:-:S12]  /*1550*/  ULEA UR8, UR4, UR5, 0x3 ;  /* 0x0000000504087291 */ /* 0x000fd8000f8e183f */
.L_x_20:
[----:B0-----:R-:W-:-:S04]  /*1560*/  IMAD.U32 R14, RZ, RZ, UR8 ;  /* 0x00000008ff0e7e24 */ /* 0x001fc8000f8e00ff */
[----:B------:R0:W1:Y:S03]  /*1570*/  SYNCS.PHASECHK.TRANS64.TRYWAIT P1, [R14+URZ+0x38000], R11 ;  /* 0x0380000b0e0075a7 */ /* 0x000066000802017f */
[----:B-1----:R-:W-:Y:S05]  /*1580*/  @!P1 NANOSLEEP.SYNCS 0x989680 ;  /* 0x009896800000995d */ /* 0x002fea0003900000 */
[----:B------:R-:W1:Y:S02]  /*1590*/  @!P1 SYNCS.PHASECHK.TRANS64 P1, [R14+URZ+0x38000], R11 ;  /* 0x0380000b0e0095a7 */ /* 0x000e64000802007f */
[----:B-1----:R-:W-:Y:S05]  /*15a0*/  @!P1 BRA `(.L_x_20) ;  /* 0xfffffffc00ec9947 */ /* 0x002fea000383ffff */
[----:B------:R-:W-:Y:S01]  /*15b0*/  ULEA UR8, UR4, UR6, 0x7 ;  /* 0x0000000604087291 */ /* 0x000fe2000f8e383f */
[----:B------:R-:W-:Y:S01]  /*15c0*/  WARPGROUP.ARRIVE ;  /* 0x00000000000079c5 */ /* 0x000fe20000000000 */
[----:B------:R-:W-:Y:S01]  /*15d0*/  ULEA UR10, UR4, UR7, 0x7 ;  /* 0x00000007040a7291 */ /* 0x000fe2000f8e383f */
[----:B------:R-:W-:Y:S01]  /*15e0*/  UMOV UR9, 0xc0000010 ;  /* 0xc000001000097882 */ /* 0x000fe20000000000 */
[----:B------:R-:W-:-:S07]  /*15f0*/  UMOV UR11, 0xc0000010 ;  /* 0xc0000010000b7882 */ /* 0x000fce0000000000 */
[----:B------:R-:W-:Y:S03]  /*1600*/  QGMMA.64x64x32.F32.E4M3.E4M3 R24, gdesc[UR8], R24, UP0, gsb0 ;  /* 0x00e00000081879f3 */ /* 0x000fe6000b800818 */
[----:B------:R-:W-:Y:S02]  /*1610*/  WARPGROUP.DEPBAR.LE gsb0, 0x1 ;  /* 0x00008000000079c5 */ /* 0x000fe40000010100 */
[----:B------:R-:W-:Y:S05]  /*1620*/  @!P2 BRA `(.L_x_21) ;  /* 0x000000000004a947 */ /* 0x000fea0003800000 */
[----:B------:R-:W-:Y:S01]  /*1630*/  BPT.TRAP 0x1 ;  /* 0x000000040000795c */ /* 0x000fe20000300000 */
.L_x_21:
[----:B------:R-:W-:-:S13]  /*1640*/  ISETP.NE.AND P1, PT, R7, RZ, PT ;  /* 0x000000ff0700720c */ /* 0x000fda0003f25270 */
[----:B0-----:R-:W-:-:S05]  /*1650*/  @P1 LEA R11, R10, UR5, 0x3 ;  /* 0x000000050a0b1c11 */ /* 0x001fca000f8e18ff */
[----:B------:R-:W-:-:S05]  /*1660*/  @P1 VIADD R11, R11, 0x381c0 ;  /* 0x000381c00b0b1836 */ /* 0x000fca0000000000 */
[----:B------:R-:W-:-:S04]  /*1670*/  @P1 PRMT R11, R4, 0x654, R11 ;  /* 0x00000654040b1816 */ /* 0x000fc8000000000b */
[----:B------:R0:W-:Y:S01]  /*1680*/  @P1 SYNCS.ARRIVE.TRANS64.RED.A1T0 RZ, [R11+URZ], RZ ;  /* 0x000000ff0bff19a7 */ /* 0x0001e2000810043f */
[----:B------:R-:W-:-:S13]  /*1690*/  ISETP.GT.U32.AND P1, PT, R6, 0x1, PT ;  /* 0x000000010600780c */ /* 0x000fda0003f24070 */
[----:B0-----:R-:W-:Y:S05]  /*16a0*/  @P1 BRA `(.L_x_22) ;  /* 0x0000000000041947 */ /* 0x001fea0003800000 */
[----:B------:R-:W-:Y:S01]  /*16b0*/  BPT.TRAP 0x1 ;  /* 0x000000040000795c */ /* 0x000fe20000300000 */
.L_x_22:
[----:B------:R-:W-:Y:S01]  /*16c0*/  VIADD R9, R9, 0xffffffff ;  /* 0xffffffff09097836 */ /* 0x000fe20000000000 */
[----:B------:R-:W-:Y:S01]  /*16d0*/  UIADD3 UR4, UR4, 0x1, URZ ;  /* 0x0000000104047890 */ /* 0x000fe2000fffe03f */
[----:B------:R-:W-:-:S03]  /*16e0*/  VIADD R10, R10, 0x1 ;  /* 0x000000010a0a7836 */ /* 0x000fc60000000000 */
[----:B------:R-:W-:Y:S01]  /*16f0*/  ISETP.GT.AND P2, PT, R9, 0x1, PT ;  /* 0x000000010900780c */ /* 0x000fe20003f44270 */
[----:B------:R-:W-:Y:S01]  /*1700*/  UISETP.NE.AND UP0, UPT, UR4, 0x38, UPT ;  /* 0x000000380400788c */ /* 0x000fe2000bf05270 */
[----:B------:R-:W-:-:S03]  /*1710*/  ISETP.NE.AND P1, PT, R10, 0x38, PT ;  /* 0x000000380a00780c */ /* 0x000fc60003f25270 */
[----:B------:R-:W-:Y:S01]  /*1720*/  USEL UR8, URZ, 0x1, UP0 ;  /* 0x000000013f087887 */ /* 0x000fe20008000000 */
[----:B------:R-:W-:Y:S01]  /*1730*/  SEL R10, R10, RZ, P1 ;  /* 0x000000ff0a0a7207 */ /* 0x000fe20000800000 */
[----:B------:R-:W-:Y:S02]  /*1740*/  USEL UR4, UR4, URZ, UP0 ;  /* 0x0000003f04047287 */ /* 0x000fe40008000000 */
[----:B------:R-:W-:Y:S02]  /*1750*/  UPLOP3.LUT UP0, UPT, UPT, UPT, UPT, 0x80, 0x0 ;  /* 0x000000000000789c */ /* 0x000fe40003f0f070 */
[----:B------:R-:W-:Y:S02]  /*1760*/  LOP3.LUT R15, R15, UR8, RZ, 0x3c, !PT ;  /* 0x000000080f0f7c12 */ /* 0x000fe4000f8e3cff */
[----:B------:R-:W-:Y:S07]  /*1770*/  @P2 BRA `(.L_x_23) ;  /* 0xfffffffc00642947 */ /* 0x000fee000383ffff */
.L_x_18:
[----:B------:R-:W-:Y:S02]  /*1780*/  WARPGROUP.DEPBAR.LE gsb0, 0x0 ;  /* 0x00008000000079c5 */ /* 0x000fe40000010000 */
[----:B------:R-:W-:Y:S05]  /*1790*/  @!P0 BRA `(.L_x_24) ;  /* 0x0000000000548947 */ /* 0x000fea0003800000 */
[----:B------:R-:W-:-:S04]  /*17a0*/  LOP3.LUT R9, R6, 0x1, RZ, 0xfc, !PT ;  /* 0x0000000106097812 */ /* 0x000fc800078efcff */
[----:B------:R-:W-:-:S13]  /*17b0*/  ISETP.NE.AND P0, PT, R9, 0x3, PT ;  /* 0x000000030900780c */ /* 0x000fda0003f05270 */
[----:B------:R-:W-:Y:S05]  /*17c0*/  @!P0 BRA `(.L_x_25) ;  /* 0x0000000000048947 */ /* 0x000fea0003800000 */
[----:B------:R-:W-:Y:S01]  /*17d0*/  BPT.TRAP 0x1 ;  /* 0x000000040000795c */ /* 0x000fe20000300000 */
.L_x_25:
[----:B------:R-:W-:Y:S01]  /*17e0*/  ISETP.NE.AND P0, PT, R7, RZ, PT ;  /* 0x000000ff0700720c */ /* 0x000fe20003f05270 */
[----:B------:R-:W-:Y:S01]  /*17f0*/  BSSY B0, `(.L_x_26) ;  /* 0x000000d000007945 */ /* 0x000fe20003800000 */
[----:B------:R-:W-:-:S11]  /*1800*/  ISETP.GT.U32.AND P1, PT, R6, 0x1, PT ;  /* 0x000000010600780c */ /* 0x000fd60003f24070 */
[----:B------:R-:W-:Y:S05]  /*1810*/  @!P0 BRA `(.L_x_27) ;  /* 0x0000000000288947 */ /* 0x000fea0003800000 */
[----:B------:R-:W0:Y:S01]  /*1820*/  S2R R10, SR_CgaCtaId ;  /* 0x00000000000a7919 */ /* 0x000e220000008800 */
[----:B------:R-:W-:Y:S02]  /*1830*/  SHF.R.U32.HI R6, RZ, 0x3, R8 ;  /* 0x00000003ff067819 */ /* 0x000fe40000011608 */
[----:B------:R-:W-:-:S03]  /*1840*/  MOV R9, 0x400 ;  /* 0x0000040000097802 */ /* 0x000fc60000000f00 */
[----:B------:R-:W-:-:S04]  /*1850*/  IMAD.WIDE.U32 R6, R6, 0x24924925, RZ ;  /* 0x2492492506067825 */ /* 0x000fc800078e00ff */
[----:B------:R-:W-:Y:S01]  /*1860*/  IMAD R6, R7, -0x38, R8 ;  /* 0xffffffc807067824 */ /* 0x000fe200078e0208 */
[----:B0-----:R-:W-:-:S05]  /*1870*/  LEA R9, R10, R9, 0x18 ;  /* 0x000000090a097211 */ /* 0x001fca00078ec0ff */
[----:B------:R-:W-:-:S04]  /*1880*/  IMAD R6, R6, 0x8, R9 ;  /* 0x0000000806067824 */ /* 0x000fc800078e0209 */
[----:B------:R-:W-:-:S05]  /*1890*/  VIADD R7, R6, 0x381c0 ;  /* 0x000381c006077836 */ /* 0x000fca0000000000 */
[----:B------:R-:W-:-:S04]  /*18a0*/  PRMT R7, R4, 0x654, R7 ;  /* 0x0000065404077816 */ /* 0x000fc80000000007 */
[----:B------:R0:W-:Y:S03]  /*18b0*/  SYNCS.ARRIVE.TRANS64.RED.A1T0 RZ, [R7+URZ], RZ ;  /* 0x000000ff07ff79a7 */ /* 0x0001e6000810043f */
.L_x_27:
[----:B------:R-:W-:Y:S05]  /*18c0*/  BSYNC B0 ;  /* 0x0000000000007941 */ /* 0x000fea0003800000 */
.L_x_26:
[----:B------:R-:W-:Y:S05]  /*18d0*/  @P1 BRA `(.L_x_24) ;  /* 0x0000000000041947 */ /* 0x000fea0003800000 */
[----:B------:R-:W-:Y:S01]  /*18e0*/  BPT.TRAP 0x1 ;  /* 0x000000040000795c */ /* 0x000fe20000300000 */
.L_x_24:
[----:B------:R-:W-:Y:S01]  /*18f0*/  IMAD.SHL.U32 R13, R13, 0x40, RZ ;  /* 0x000000400d0d7824 */ /* 0x000fe200078e00ff */
[----:B------:R-:W-:Y:S01]  /*1900*/  ULDC.64 UR4, c[0x0][0x280] ;  /* 0x0000a00000047ab9 */ /* 0x000fe20000000a00 */
[----:B------:R-:W-:Y:S01]  /*1910*/  IMAD.SHL.U32 R15, R3, 0x40, RZ ;  /* 0x00000040030f7824 */ /* 0x000fe200078e00ff */
[----:B------:R-:W-:Y:S02]  /*1920*/  LEA.HI R4, R5, R2, RZ, 0x2 ;  /* 0x0000000205047211 */ /* 0x000fe400078f10ff */
[----:B------:R-:W-:Y:S02]  /*1930*/  ISETP.GE.AND P0, PT, R13, UR5, PT ;  /* 0x000000050d007c0c */ /* 0x000fe4000bf06270 */
[--C-:B------:R-:W-:Y:S02]  /*1940*/  SHF.R.S32.HI R6, RZ, 0x2, R4.reuse ;  /* 0x00000002ff067819 */ /* 0x100fe40000011404 */
[----:B------:R-:W-:Y:S02]  /*1950*/  ISETP.GE.OR P0, PT, R15, UR4, P0 ;  /* 0x000000040f007c0c */ /* 0x000fe40008706670 */
[----:B0-----:R-:W-:-:S04]  /*1960*/  SHF.R.S32.HI R7, RZ, 0x1f, R4 ;  /* 0x0000001fff077819 */ /* 0x001fc80000011404 */
[----:B------:R-:W-:-:S04]  /*1970*/  LEA.HI R7, R7, R6, RZ, 0x3 ;  /* 0x0000000607077211 */ /* 0x000fc800078f18ff */
[----:B------:R-:W-:-:S03]  /*1980*/  LOP3.LUT R9, R7, 0xfffffff8, RZ, 0xc0, !PT ;  /* 0xfffffff807097812 */ /* 0x000fc600078ec0ff */
[----:B------:R-:W-:Y:S05]  /*1990*/  @P0 EXIT ;  /* 0x000000000000094d */ /* 0x000fea0003800000 */
[----:B------:R-:W0:Y:S01]  /*19a0*/  LDC.64 R10, c[0x0][0x658] ;  /* 0x00019600ff0a7b82 */ /* 0x000e220000000a00 */
[----:B------:R-:W-:Y:S01]  /*19b0*/  LOP3.LUT R7, R4, 0x7ffffffc, RZ, 0xc0, !PT ;  /* 0x7ffffffc04077812 */ /* 0x000fe200078ec0ff */
[----:B------:R-:W-:Y:S01]  /*19c0*/  IMAD.IADD R6, R6, 0x1, -R9 ;  /* 0x0000000106067824 */ /* 0x000fe200078e0a09 */
[----:B------:R-:W-:Y:S01]  /*19d0*/  LEA.HI R17, R5, R2, RZ, 0x5 ;  /* 0x0000000205117211 */ /* 0x000fe200078f28ff */
[----:B------:R-:W-:Y:S02]  /*19e0*/  ULDC.64 UR6, c[0x0][0x650] ;  /* 0x0001940000067ab9 */ /* 0x000fe40000000a00 */
[----:B------:R-:W-:Y:S01]  /*19f0*/  IMAD.IADD R14, R2, 0x1, -R7 ;  /* 0x00000001020e7824 */ /* 0x000fe200078e0a07 */
[----:B------:R-:W-:Y:S02]  /*1a00*/  SHF.R.S32.HI R7, RZ, 0x1f, R6 ;  /* 0x0000001fff077819 */ /* 0x000fe40000011406 */
[----:B------:R-:W-:Y:S01]  /*1a10*/  SHF.R.S32.HI R17, RZ, 0x5, R17 ;  /* 0x00000005ff117819 */ /* 0x000fe20000011411 */
[----:B------:R-:W-:-:S02]  /*1a20*/  IMAD.SHL.U32 R14, R14, 0x2, RZ ;  /* 0x000000020e0e7824 */ /* 0x000fc400078e00ff */
[----:B------:R-:W-:-:S03]  /*1a30*/  IMAD.WIDE R4, R3, 0x40, R6 ;  /* 0x0000004003047825 */ /* 0x000fc600078e0206 */
[----:B------:R-:W-:Y:S01]  /*1a40*/  SHF.R.S32.HI R8, RZ, 0x1f, R14 ;  /* 0x0000001fff087819 */ /* 0x000fe2000001140e */
[----:B------:R-:W-:Y:S01]  /*1a50*/  IMAD R15, R17, -0x10, -R15 ;  /* 0xfffffff0110f7824 */ /* 0x000fe200078e0a0f */
[----:B------:R-:W-:Y:S01]  /*1a60*/  IADD3 R2, P0, R13, R14, RZ ;  /* 0x0000000e0d027210 */ /* 0x000fe20007f1e0ff */
[----:B------:R-:W-:-:S03]  /*1a70*/  IMAD.WIDE R4, R17, 0x10, R4 ;  /* 0x0000001011047825 */ /* 0x000fc600078e0204 */
[----:B------:R-:W-:Y:S02]  /*1a80*/  LEA.HI.X.SX32 R3, R13, R8, 0x1, P0 ;  /* 0x000000080d037211 */ /* 0x000fe400000f0eff */
[----:B------:R-:W-:Y:S01]  /*1a90*/  IADD3 R13, -R14, UR5, -R13 ;  /* 0x000000050e0d7c10 */ /* 0x000fe2000fffe90d */
[-C--:B0-----:R-:W-:Y:S01]  /*1aa0*/  IMAD R7, R5, R10.reuse, RZ ;  /* 0x0000000a05077224 */ /* 0x081fe200078e02ff */
[----:B------:R-:W-:Y:S01]  /*1ab0*/  IADD3 R15, R15, UR4, -R6 ;  /* 0x000000040f0f7c10 */ /* 0x000fe2000fffe806 */
[----:B------:R-:W-:-:S04]  /*1ac0*/  IMAD.WIDE.U32 R8, R4, R10, R2 ;  /* 0x0000000a04087225 */ /* 0x000fc800078e0002 */
[----:B------:R-:W-:Y:S01]  /*1ad0*/  IMAD R7, R4, R11, R7 ;  /* 0x0000000b04077224 */ /* 0x000fe200078e0207 */
[----:B------:R-:W-:Y:S02]  /*1ae0*/  LEA R16, P0, R10, R8, 0x3 ;  /* 0x000000080a107211 */ /* 0x000fe400078018ff */
[----:B------:R-:W-:Y:S01]  /*1af0*/  IADD3 R8, P1, R8, UR6, RZ ;  /* 0x0000000608087c10 */ /* 0x000fe2000ff3e0ff */
[----:B------:R-:W-:-:S05]  /*1b00*/  IMAD.IADD R7, R9, 0x1, R7 ;  /* 0x0000000109077824 */ /* 0x000fca00078e0207 */
[----:B------:R-:W-:Y:S02]  /*1b10*/  LEA.HI.X R11, R10, R7, R11, 0x3, P0 ;  /* 0x000000070a0b7211 */ /* 0x000fe400000f1c0b */
[----:B---3-5:R-:W-:Y:S02]  /*1b20*/  FSETP.NEU.AND P0, PT, R12, RZ, PT ;  /* 0x000000ff0c00720b */ /* 0x028fe40003f0d000 */
[----:B------:R-:W-:Y:S02]  /*1b30*/  IADD3 R10, P2, R16, UR6, RZ ;  /* 0x00000006100a7c10 */ /* 0x000fe4000ff5e0ff */
[----:B------:R-:W-:Y:S02]  /*1b40*/  IADD3.X R9, R7, UR7, RZ, P1, !PT ;  /* 0x0000000707097c10 */ /* 0x000fe40008ffe4ff */
[----:B------:R-:W-:-:S07]  /*1b50*/  IADD3.X R11, R11, UR7, RZ, P2, !PT ;  /* 0x000000070b0b7c10 */ /* 0x000fce00097fe4ff */
[----:B------:R-:W-:Y:S05]  /*1b60*/  @!P0 BRA `(.L_x_28) ;  /* 0x0000001800e08947 */ /* 0x000fea0003800000 */
[----:B------:R-:W-:Y:S01]  /*1b70*/  ISETP.GE.AND P0, PT, R13, 0x1, PT ;  /* 0x000000010d00780c */ /* 0x000fe20003f06270 */
[----:B------:R-:W-:Y:S01]  /*1b80*/  ULDC.64 UR4, c[0x0][0x630] ;  /* 0x00018c0000047ab9 */ /* 0x000fe20000000a00 */
[----:B------:R-:W-:Y:S01]  /*1b90*/  ULDC.64 UR6, c[0x0][0x628] ;  /* 0x00018a0000067ab9 */ /* 0x000fe20000000a00 */
[----:B------:R-:W-:Y:S01]  /*1ba0*/  IMAD R17, R5, UR4, RZ ;  /* 0x0000000405117c24 */ /* 0x000fe2000f8e02ff */
[----:B------:R-:W-:Y:S01]  /*1bb0*/  ISETP.LT.OR P2, PT, R15, 0x1, !P0 ;  /* 0x000000010f00780c */ /* 0x000fe20004741670 */
[C---:B------:R-:W-:Y:S01]  /*1bc0*/  IMAD.WIDE.U32 R6, R4.reuse, UR4, R2 ;  /* 0x0000000404067c25 */ /* 0x040fe2000f8e0002 */
[----:B------:R-:W-:Y:S01]  /*1bd0*/  BSSY B0, `(.L_x_29) ;  /* 0x0000007000007945 */ /* 0x000fe20003800000 */
[----:B------:R-:W-:Y:S02]  /*1be0*/  PRMT R14, RZ, 0x7610, R14 ;  /* 0x00007610ff0e7816 */ /* 0x000fe4000000000e */
[----:B------:R-:W-:Y:S01]  /*1bf0*/  IMAD R17, R4, UR5, R17 ;  /* 0x0000000504117c24 */ /* 0x000fe2000f8e0211 */
[----:B------:R-:W-:-:S04]  /*1c00*/  IADD3 R6, P1, R6, UR6, RZ ;  /* 0x0000000606067c10 */ /* 0x000fc8000ff3e0ff */
[----:B------:R-:W-:-:S03]  /*1c10*/  IADD3.X R7, R7, UR7, R17, P1, !PT ;  /* 0x0000000707077c10 */ /* 0x000fc60008ffe411 */
[----:B------:R-:W-:Y:S06]  /*1c20*/  @P2 BRA `(.L_x_30) ;  /* 0x0000000000042947 */ /* 0x000fec0003800000 */
[----:B------:R0:W5:Y:S02]  /*1c30*/  LDG.E.U8 R14, desc[UR12][R6.64] ;  /* 0x0000000c060e7981 */ /* 0x000164000c1e1100 */
.L_x_30:
[----:B------:R-:W-:Y:S05]  /*1c40*/  BSYNC B0 ;  /* 0x0000000000007941 */ /* 0x000fea0003800000 */
.L_x_29:
[----:B-----5:R-:W-:Y:S01]  /*1c50*/  LOP3.LUT R14, R14, 0xff, RZ, 0xc0, !PT ;  /* 0x000000ff0e0e7812 */ /* 0x020fe200078ec0ff */
[----:B------:R-:W-:Y:S01]  /*1c60*/  BSSY B0, `(.L_x_31) ;  /* 0x000000c000007945 */ /* 0x000fe20003800000 */
[----:B------:R-:W-:Y:S02]  /*1c70*/  ISETP.GE.AND P1, PT, R13, 0x2, PT ;  /* 0x000000020d00780c */ /* 0x000fe40003f26270 */
[----:B------:R-:W-:Y:S02]  /*1c80*/  F2FP.F16.E4M3.UNPACK_B R14, R14 ;  /* 0x0000000eff0e723e */ /* 0x000fe400020006ff */
[----:B------:R-:W-:-:S03]  /*1c90*/  ISETP.LT.OR P3, PT, R15, 0x1, !P1 ;  /* 0x000000010f00780c */ /* 0x000fc60004f61670 */
[----:B------:R-:W-:Y:S01]  /*1ca0*/  HADD2.F32 R17, -RZ, R14.H0_H0 ;  /* 0x2000000eff117230 */ /* 0x000fe20000004100 */
[----:B------:R-:W-:-:S04]  /*1cb0*/  PRMT R14, RZ, 0x7610, R14 ;  /* 0x00007610ff0e7816 */ /* 0x000fc8000000000e */
[----:B------:R-:W-:-:S04]  /*1cc0*/  FMUL R17, R17, R12 ;  /* 0x0000000c11117220 */ /* 0x000fc80000400000 */
[----:B--2---:R-:W-:-:S05]  /*1cd0*/  FFMA R17, R24, R0, R17 ;  /* 0x0000000018117223 */ /* 0x004fca0000000011 */
[----:B------:R-:W-:-:S05]  /*1ce0*/  F2FP.SATFINITE.E4M3.F32.PACK_AB_MERGE_C R17, RZ, R17, RZ ;  /* 0x00000011ff11723e */ /* 0x000fca00048070ff */
[----:B------:R1:W-:Y:S01]  /*1cf0*/  @!P2 STG.E.U8 desc[UR12][R8.64], R17 ;  /* 0x000000110800a986 */ /* 0x0003e2000c10110c */
[----:B------:R-:W-:Y:S05]  /*1d00*/  @P3 BRA `(.L_x_32) ;  /* 0x0000000000043947 */ /* 0x000fea0003800000 */
[----:B------:R2:W5:Y:S02]  /*1d10*/  LDG.E.U8 R14, desc[UR12][R6.64+0x1] ;  /* 0x0000010c060e7981 */ /* 0x000564000c1e1100 */
.L_x_32:
[----:B------:R-:W-:Y:S05]  /*1d20*/  BSYNC B0 ;  /* 0x0000000000007941 */ /* 0x000fea0003800000 */
.L_x_31:
[----:B-----5:R-:W-:Y:S01]  /*1d30*/  LOP3.LUT R14, R14, 0xff, RZ, 0xc0, !PT ;  /* 0x000000ff0e0e7812 */ /* 0x020fe200078ec0ff */
[----:B------:R-:W-:Y:S01]  /*1d40*/  BSSY B0, `(.L_x_33) ;  /* 0x0000012000007945 */ /* 0x000fe20003800000 */
[----:B-1----:R-:W-:Y:S02]  /*1d50*/  IADD3 R17, P2, R4, 0x8, RZ ;  /* 0x0000000804117810 */ /* 0x002fe40007f5e0ff */
[----:B------:R-:W-:Y:S02]  /*1d60*/  F2FP.F16.E4M3.UNPACK_B R14, R14 ;  /* 0x0000000eff0e723e */ /* 0x000fe400020006ff */
[----:B------:R-:W-:Y:S01]  /*1d70*/  ISETP.LT.OR P0, PT, R15, 0x9, !P0 ;  /* 0x000000090f00780c */ /* 0x000fe20004701670 */
[----:B------:R-:W-:Y:S02]  /*1d80*/  IMAD.X R5, RZ, RZ, R5, P2 ;  /* 0x000000ffff057224 */ /* 0x000fe400010e0605 */
[----:B------:R-:W-:Y:S02]  /*1d90*/  HADD2.F32 R19, -RZ, R14.H0_H0 ;  /* 0x2000000eff137230 */ /* 0x000fe40000004100 */
[----:B------:R-:W-:-:S02]  /*1da0*/  IMAD R14, R5, UR4, RZ ;  /* 0x00000004050e7c24 */ /* 0x000fc4000f8e02ff */
[----:B------:R-:W-:-:S04]  /*1db0*/  IMAD.WIDE.U32 R2, R17, UR4, R2 ;  /* 0x0000000411027c25 */ /* 0x000fc8000f8e0002 */
[----:B------:R-:W-:Y:S01]  /*1dc0*/  FMUL R4, R19, R12 ;  /* 0x0000000c13047220 */ /* 0x000fe20000400000 */
[----:B------:R-:W-:-:S03]  /*1dd0*/  IMAD R17, R17, UR5, R14 ;  /* 0x0000000511117c24 */ /* 0x000fc6000f8e020e */
[----:B------:R-:W-:Y:S01]  /*1de0*/  FFMA R4, R25, R0, R4 ;  /* 0x0000000019047223 */ /* 0x000fe20000000004 */
[----:B------:R-:W-:-:S04]  /*1df0*/  IADD3 R2, P2, R2, UR6, RZ ;  /* 0x0000000602027c10 */ /* 0x000fc8000ff5e0ff */
[----:B------:R-:W-:Y:S02]  /*1e00*/  F2FP.SATFINITE.E4M3.F32.PACK_AB_MERGE_C R5, RZ, R4, RZ ;  /* 0x00000004ff05723e */ /* 0x000fe400048070ff */
[----:B------:R-:W-:Y:S02]  /*1e10*/  IADD3.X R3, R3, UR7, R17, P2, !PT ;  /* 0x0000000703037c10 */ /* 0x000fe400097fe411 */
[----:B------:R-:W-:Y:S01]  /*1e20*/  PRMT R4, RZ, 0x7610, R4 ;  /* 0x00007610ff047816 */ /* 0x000fe20000000004 */
[----:B------:R1:W-:Y:S01]  /*1e30*/  @!P3 STG.E.U8 desc[UR12][R8.64+0x1], R5 ;  /* 0x000001050800b986 */ /* 0x0003e2000c10110c */
[----:B------:R-:W-:Y:S05]  /*1e40*/  @P0 BRA `(.L_x_34) ;  /* 0x0000000000040947 */ /* 0x000fea0003800000 */
[----:B------:R3:W5:Y:S02]  /*1e50*/  LDG.E.U8 R4, desc[UR12][R2.64] ;  /* 0x0000000c02047981 */ /* 0x000764000c1e1100 */
.L_x_34:
[----:B------:R-:W-:Y:S05]  /*1e60*/  BSYNC B0 ;  /* 0x0000000000007941 */ /* 0x000fea0003800000 */
.L_x_33:
[----:B-----5:R-:W-:Y:S01]  /*1e70*/  LOP3.LUT R4, R4, 0xff, RZ, 0xc0, !PT ;  /* 0x000000ff04047812 */ /* 0x020fe200078ec0ff */
[----:B------:R-:W-:Y:S01]  /*1e80*/  BSSY B0, `(.L_x_35) ;  /* 0x000000b000007945 */ /* 0x000fe20003800000 */
[----:B------:R-:W-:Y:S02]  /*1e90*/  ISETP.LT.OR P1, PT, R15, 0x9, !P1 ;  /* 0x000000090f00780c */ /* 0x000fe40004f21670 */
[----:B------:R-:W-:-:S05]  /*1ea0*/  F2FP.F16.E4M3.UNPACK_B R4, R4 ;  /* 0x00000004ff04723e */ /* 0x000fca00020006ff */
[----:B-1----:R-:W-:Y:S01]  /*1eb0*/  HADD2.F32 R5, -RZ, R4.H0_H0 ;  /* 0x20000004ff057230 */ /* 0x002fe20000004100 */
[----:B------:R-:W-:-:S04]  /*1ec0*/  PRMT R4, RZ, 0x7610, R4 ;  /* 0x00007610ff047816 */ /* 0x000fc80000000004 */
[----:B------:R-:W-:-:S04]  /*1ed0*/  FMUL R5, R5, R12 ;  /* 0x0000000c05057220 */ /* 0x000fc80000400000 */
[----:B------:R-:W-:-:S05]  /*1ee0*/  FFMA R5, R26, R0, R5 ;  /* 0x000000001a057223 */ /* 0x000fca0000000005 */
[----:B------:R-:W-:-:S05]  /*1ef0*/  F2FP.SATFINITE.E4M3.F32.PACK_AB_MERGE_C R5, RZ, R5, RZ ;  /* 0x00000005ff05723e */ /* 0x000fca00048070ff */
[----:B------:R1:W-:Y:S01]  /*1f00*/  @!P0 STG.E.U8 desc[UR12][R10.64], R5 ;  /* 0x000000050a008986 */ /* 0x0003e2000c10110c */
[----:B------:R-:W-:Y:S05]  /*1f10*/  @P1 BRA `(.L_x_36) ;  /* 0x0000000000041947 */ /* 0x000fea0003800000 */
[----:B------:R4:W5:Y:S02]  /*1f20*/  LDG.E.U8 R4, desc[UR12][R2.64+0x1] ;  /* 0x0000010c02047981 */ /* 0x000964000c1e1100 */
.L_x_36:
[----:B------:R-:W-:Y:S05]  /*1f30*/  BSYNC B0 ;  /* 0x0000000000007941 */ /* 0x000fea0003800000 */
.L_x_35:
[----:B-----5:R-:W-:Y:S01]  /*1f40*/  LOP3.LUT R4, R4, 0xff, RZ, 0xc0, !PT ;  /* 0x000000ff04047812 */ /* 0x020fe200078ec0ff */
[----:B------:R-:W-:Y:S01]  /*1f50*/  BSSY B0, `(.L_x_37) ;  /* 0x000000c000007945 */ /* 0x000fe20003800000 */
[----:B------:R-:W-:Y:S02]  /*1f60*/  ISETP.GE.AND P0, PT, R13, 0x9, PT ;  /* 0x000000090d00780c */ /* 0x000fe40003f06270 */
[----:B------:R-:W-:Y:S02]  /*1f70*/  F2FP.F16.E4M3.UNPACK_B R4, R4 ;  /* 0x00000004ff04723e */ /* 0x000fe400020006ff */
[----:B------:R-:W-:-:S03]  /*1f80*/  ISETP.LT.OR P2, PT, R15, 0x1, !P0 ;  /* 0x000000010f00780c */ /* 0x000fc60004741670 */
[----:B-1----:R-:W-:-:S05]  /*1f90*/  HADD2.F32 R5, -RZ, R4.H0_H0 ;  /* 0x20000004ff057230 */ /* 0x002fca0000004100 */
[----:B------:R-:W-:-:S04]  /*1fa0*/  FMUL R4, R5, R12 ;  /* 0x0000000c05047220 */ /* 0x000fc80000400000 */
[----:B------:R-:W-:-:S05]  /*1fb0*/  FFMA R4, R27, R0, R4 ;  /* 0x000000001b047223 */ /* 0x000fca0000000004 */
[----:B------:R-:W-:Y:S02]  /*1fc0*/  F2FP.SATFINITE.E4M3.F32.PACK_AB_MERGE_C R5, RZ, R4, RZ ;  /* 0x00000004ff05723e */ /* 0x000fe400048070ff */
[----:B------:R-:W-:-:S03]  /*1fd0*/  PRMT R4, RZ, 0x7610, R4 ;  /* 0x00007610ff047816 */ /* 0x000fc60000000004 */
[----:B------:R1:W-:Y:S01]  /*1fe0*/  @!P1 STG.E.U8 desc[UR12][R10.64+0x1], R5 ;  /* 0x000001050a009986 */ /* 0x0003e2000c10110c */
[----:B------:R-:W-:Y:S05]  /*1ff0*/  @P2 BRA `(.L_x_38) ;  /* 0x0000000000042947 */ /* 0x000fea0003800000 */
[----:B------:R0:W5:Y:S02]  /*2000*/  LDG.E.U8 R4, desc[UR12][R6.64+0x8] ;  /* 0x0000080c06047981 */ /* 0x000164000c1e1100 */
.L_x_38:
[----:B------:R-:W-:Y:S05]  /*2010*/  BSYNC B0 ;  /* 0x0000000000007941 */ /* 0x000fea0003800000 */
.L_x_37:
[----:B-----5:R-:W-:Y:S01]  /*2020*/  LOP3.LUT R4, R4, 0xff, RZ, 0xc0, !PT ;  /* 0x000000ff04047812 */ /* 0x020fe200078ec0ff */
[----:B------:R-:W-:Y:S01]  /*2030*/  BSSY B0, `(.L_x_39) ;  /* 0x000000c000007945 */ /* 0x000fe20003800000 */
[----:B------:R-:W-:Y:S02]  /*2040*/  ISETP.GE.AND P1, PT, R13, 0xa, PT ;  /* 0x0000000a0d00780c */ /* 0x000fe40003f26270 */
[----:B------:R-:W-:Y:S02]  /*2050*/  F2FP.F16.E4M3.UNPACK_B R4, R4 ;  /* 0x00000004ff04723e */ /* 0x000fe400020006ff */
[----:B------:R-:W-:-:S03]  /*2060*/  ISETP.LT.OR P3, PT, R15, 0x1, !P1 ;  /* 0x000000010f00780c */ /* 0x000fc60004f61670 */
        /* <DEDUP_REMOVED lines=8> */
.L_x_40:
[----:B------:R-:W-:Y:S05]  /*20f0*/  BSYNC B0 ;  /* 0x0000000000007941 */ /* 0x000fea0003800000 */
.L_x_39:
[----:B-----5:R-:W-:Y:S01]  /*2100*/  LOP3.LUT R4, R4, 0xff, RZ, 0xc0, !PT ;  /* 0x000000ff04047812 */ /* 0x020fe200078ec0ff */
[----:B------:R-:W-:Y:S01]  /*2110*/  BSSY B0, `(.L_x_41) ;  /* 0x000000b000007945 */ /* 0x000fe20003800000 */
[----:B------:R-:W-:Y:S02]  /*2120*/  ISETP.LT.OR P0, PT, R15, 0x9, !P0 ;  /* 0x000000090f00780c */ /* 0x000fe40004701670 */
[----:B------:R-:W-:-:S05]  /*2130*/  F2FP.F16.E4M3.UNPACK_B R4, R4 ;  /* 0x00000004ff04723e */ /* 0x000fca00020006ff */
        /* <DEDUP_REMOVED lines=8> */
.L_x_42:
[----:B------:R-:W-:Y:S05]  /*21c0*/  BSYNC B0 ;  /* 0x0000000000007941 */ /* 0x000fea0003800000 */
.L_x_41:
        /* <DEDUP_REMOVED lines=12> */
.L_x_44:
[----:B------:R-:W-:Y:S05]  /*2290*/  BSYNC B0 ;  /* 0x0000000000007941 */ /* 0x000fea0003800000 */
.L_x_43:
        /* <DEDUP_REMOVED lines=13> */
.L_x_46:
[----:B------:R-:W-:Y:S05]  /*2370*/  BSYNC B0 ;  /* 0x0000000000007941 */ /* 0x000fea0003800000 */
.L_x_45:
        /* <DEDUP_REMOVED lines=13> */
.L_x_48:
[----:B------:R-:W-:Y:S05]  /*2450*/  BSYNC B0 ;  /* 0x0000000000007941 */ /* 0x000fea0003800000 */
.L_x_47:
        /* <DEDUP_REMOVED lines=12> */
.L_x_50:
[----:B------:R-:W-:Y:S05]  /*2520*/  BSYNC B0 ;  /* 0x0000000000007941 */ /* 0x000fea0003800000 */
.L_x_49:
        /* <DEDUP_REMOVED lines=12> */
.L_x_52:
[----:B------:R-:W-:Y:S05]  /*25f0*/  BSYNC B0 ;  /* 0x0000000000007941 */ /* 0x000fea0003800000 */
.L_x_51:
        /* <DEDUP_REMOVED lines=13> */
.L_x_54:
[----:B------:R-:W-:Y:S05]  /*26d0*/  BSYNC B0 ;  /* 0x0000000000007941 */ /* 0x000fea0003800000 */
.L_x_53:
        /* <DEDUP_REMOVED lines=13> */
.L_x_56:
[----:B------:R-:W-:Y:S05]  /*27b0*/  BSYNC B0 ;  /* 0x0000000000007941 */ /* 0x000fea0003800000 */
.L_x_55:
        /* <DEDUP_REMOVED lines=12> */
.L_x_58:
[----:B------:R-:W-:Y:S05]  /*2880*/  BSYNC B0 ;  /* 0x0000000000007941 */ /* 0x000fea0003800000 */
.L_x_57:
        /* <DEDUP_REMOVED lines=12> */
.L_x_60:
[----:B------:R-:W-:Y:S05]  /*2950*/  BSYNC B0 ;  /* 0x0000000000007941 */ /* 0x000fea0003800000 */
.L_x_59:
        /* <DEDUP_REMOVED lines=13> */
.L_x_62:
[----:B------:R-:W-:Y:S05]  /*2a30*/  BSYNC B0 ;  /* 0x0000000000007941 */ /* 0x000fea0003800000 */
.L_x_61:
        /* <DEDUP_REMOVED lines=13> */
.L_x_64:
[----:B------:R-:W-:Y:S05]  /*2b10*/  BSYNC B0 ;  /* 0x0000000000007941 */ /* 0x000fea0003800000 */
.L_x_63:
        /* <DEDUP_REMOVED lines=12> */
.L_x_66:
[----:B------:R-:W-:Y:S05]  /*2be0*/  BSYNC B0 ;  /* 0x0000000000007941 */ /* 0x000fea0003800000 */
.L_x_65:
        /* <DEDUP_REMOVED lines=12> */
.L_x_68:
[----:B------:R-:W-:Y:S05]  /*2cb0*/  BSYNC B0 ;  /* 0x0000000000007941 */ /* 0x000fea0003800000 */
.L_x_67:
        /* <DEDUP_REMOVED lines=13> */
.L_x_70:
[----:B------:R-:W-:Y:S05]  /*2d90*/  BSYNC B0 ;  /* 0x0000000000007941 */ /* 0x000fea0003800000 */
.L_x_69:
        /* <DEDUP_REMOVED lines=13> */
.L_x_72:
[----:B------:R-:W-:Y:S05]  /*2e70*/  BSYNC B0 ;  /* 0x0000000000007941 */ /* 0x000fea0003800000 */
.L_x_71:
        /* <DEDUP_REMOVED lines=12> */
.L_x_74:
[----:B------:R-:W-:Y:S05]  /*2f40*/  BSYNC B0 ;  /* 0x0000000000007941 */ /* 0x000fea0003800000 */
.L_x_73:
        /* <DEDUP_REMOVED lines=12> */
.L_x_76:
[----:B------:R-:W-:Y:S05]  /*3010*/  BSYNC B0 ;  /* 0x0000000000007941 */ /* 0x000fea0003800000 */
.L_x_75:
        /* <DEDUP_REMOVED lines=13> */
.L_x_78:
[----:B------:R-:W-:Y:S05]  /*30f0*/  BSYNC B0 ;  /* 0x0000000000007941 */ /* 0x000fea0003800000 */
.L_x_77:
[----:B-----5:R-:W-:Y:S01]  /*3100*/  F2FP.F16.E4M3.UNPACK_B R4, R4 ;  /* 0x00000004ff04723e */ /* 0x020fe200020006ff */
[----:B------:R-:W-:Y:S01]  /*3110*/  BSSY B0, `(.L_x_79) ;  /* 0x000000b000007945 */ /* 0x000fe20003800000 */
[----:B------:R-:W-:-:S03]  /*3120*/  ISETP.GE.AND P1, PT, R13, 0x32, PT ;  /* 0x000000320d00780c */ /* 0x000fc60003f26270 */
[----:B-1----:R-:W-:Y:S01]  /*3130*/  HADD2.F32 R5, -RZ, R4.H0_H0 ;  /* 0x20000004ff057230 */ /* 0x002fe20000004100 */
[----:B------:R-:W-:Y:S02]  /*3140*/  ISETP.LT.OR P3, PT, R15, 0x1, !P1 ;  /* 0x000000010f00780c */ /* 0x000fe40004f61670 */
[----:B------:R-:W-:Y:S02]  /*3150*/  PRMT R4, RZ, 0x7610, R4 ;  /* 0x00007610ff047816 */ /* 0x000fe40000000004 */
[----:B------:R-:W-:-:S04]  /*3160*/  FMUL R5, R5, R12 ;  /* 0x0000000c05057220 */ /* 0x000fc80000400000 */
[----:B------:R-:W-:-:S05]  /*3170*/  FFMA R5, R48, R0, R5 ;  /* 0x0000000030057223 */ /* 0x000fca0000000005 */
[----:B------:R-:W-:-:S05]  /*3180*/  F2FP.SATFINITE.E4M3.F32.PACK_AB_MERGE_C R5, RZ, R5, RZ ;  /* 0x00000005ff05723e */ /* 0x000fca00048070ff */
[----:B------:R1:W-:Y:S01]  /*3190*/  @!P2 STG.E.U8 desc[UR12][R8.64+0x30], R5 ;  /* 0x000030050800a986 */ /* 0x0003e2000c10110c */
[----:B------:R-:W-:Y:S05]  /*31a0*/  @P3 BRA `(.L_x_80) ;  /* 0x0000000000043947 */ /* 0x000fea0003800000 */
[----:B------:R0:W5:Y:S02]  /*31b0*/  LDG.E.U8 R4, desc[UR12][R6.64+0x31] ;  /* 0x0000310c06047981 */ /* 0x000164000c1e1100 */
.L_x_80:
[----:B------:R-:W-:Y:S05]  /*31c0*/  BSYNC B0 ;  /* 0x0000000000007941 */ /* 0x000fea0003800000 */
.L_x_79:
[----:B-----5:R-:W-:Y:S01]  /*31d0*/  F2FP.F16.E4M3.UNPACK_B R4, R4 ;  /* 0x00000004ff04723e */ /* 0x020fe200020006ff */
[----:B------:R-:W-:Y:S01]  /*31e0*/  BSSY B0, `(.L_x_81) ;  /* 0x000000a000007945 */ /* 0x000fe20003800000 */
        /* <DEDUP_REMOVED lines=9> */
.L_x_82:
[----:B------:R-:W-:Y:S05]  /*3280*/  BSYNC B0 ;  /* 0x0000000000007941 */ /* 0x000fea0003800000 */
.L_x_81:
[----:B-----5:R-:W-:Y:S01]  /*3290*/  F2FP.F16.E4M3.UNPACK_B R4, R4 ;  /* 0x00000004ff04723e */ /* 0x020fe200020006ff */
[----:B------:R-:W-:Y:S01]  /*32a0*/  BSSY B0, `(.L_x_83) ;  /* 0x000000a000007945 */ /* 0x000fe20003800000 */
        /* <DEDUP_REMOVED lines=9> */
.L_x_84:
[----:B------:R-:W-:Y:S05]  /*3340*/  BSYNC B0 ;  /* 0x0000000000007941 */ /* 0x000fea0003800000 */
.L_x_83:
[----:B-----5:R-:W-:Y:S01]  /*3350*/  F2FP.F16.E4M3.UNPACK_B R4, R4 ;  /* 0x00000004ff04723e */ /* 0x020fe200020006ff */
[----:B------:R-:W-:Y:S01]  /*3360*/  BSSY B0, `(.L_x_85) ;  /* 0x000000b000007945 */ /* 0x000fe20003800000 */
[----:B------:R-:W-:-:S03]  /*3370*/  ISETP.GE.AND P0, PT, R13, 0x39, PT ;  /* 0x000000390d00780c */ /* 0x000fc60003f06270 */
[----:B-1----:R-:W-:Y:S01]  /*3380*/  HADD2.F32 R5, -RZ, R4.H0_H0 ;  /* 0x20000004ff057230 */ /* 0x002fe20000004100 */
[----:B------:R-:W-:-:S04]  /*3390*/  ISETP.LT.OR P2, PT, R15, 0x1, !P0 ;  /* 0x000000010f00780c */ /* 0x000fc80004741670 */
[----:B------:R-:W-:-:S04]  /*33a0*/  FMUL R4, R5, R12 ;  /* 0x0000000c05047220 */ /* 0x000fc80000400000 */
[----:B------:R-:W-:-:S05]  /*33b0*/  FFMA R4, R51, R0, R4 ;  /* 0x0000000033047223 */ /* 0x000fca0000000004 */
[----:B------:R-:W-:Y:S02]  /*33c0*/  F2FP.SATFINITE.E4M3.F32.PACK_AB_MERGE_C R5, RZ, R4, RZ ;  /* 0x00000004ff05723e */ /* 0x000fe400048070ff */
[----:B------:R-:W-:-:S03]  /*33d0*/  PRMT R4, RZ, 0x7610, R4 ;  /* 0x00007610ff047816 */ /* 0x000fc60000000004 */
[----:B------:R1:W-:Y:S01]  /*33e0*/  @!P1 STG.E.U8 desc[UR12][R10.64+0x31], R5 ;  /* 0x000031050a009986 */ /* 0x0003e2000c10110c */
[----:B------:R-:W-:Y:S05]  /*33f0*/  @P2 BRA `(.L_x_86) ;  /* 0x0000000000042947 */ /* 0x000fea0003800000 */
[----:B------:R0:W5:Y:S02]  /*3400*/  LDG.E.U8 R4, desc[UR12][R6.64+0x38] ;  /* 0x0000380c06047981 */ /* 0x000164000c1e1100 */
.L_x_86:
[----:B------:R-:W-:Y:S05]  /*3410*/  BSYNC B0 ;  /* 0x0000000000007941 */ /* 0x000fea0003800000 */
.L_x_85:
        /* <DEDUP_REMOVED lines=12> */
.L_x_88:
[----:B------:R-:W-:Y:S05]  /*34e0*/  BSYNC B0 ;  /* 0x0000000000007941 */ /* 0x000fea0003800000 */
.L_x_87:
        /* <DEDUP_REMOVED lines=11> */
.L_x_90:
[----:B------:R-:W-:Y:S05]  /*35a0*/  BSYNC B0 ;  /* 0x0000000000007941 */ /* 0x000fea0003800000 */
.L_x_89:
        /* <DEDUP_REMOVED lines=11> */
.L_x_92:
[----:B------:R-:W-:Y:S05]  /*3660*/  BSYNC B0 ;  /* 0x0000000000007941 */ /* 0x000fea0003800000 */
.L_x_91:
[----:B-----5:R-:W-:-:S05]  /*3670*/  F2FP.F16.E4M3.UNPACK_B R4, R4 ;  /* 0x00000004ff04723e */ /* 0x020fca00020006ff */
[----:B0--34-:R-:W-:-:S05]  /*3680*/  HADD2.F32 R3, -RZ, R4.H0_H0 ;  /* 0x20000004ff037230 */ /* 0x019fca0000004100 */
[----:B------:R-:W-:-:S04]  /*3690*/  FMUL R12, R3, R12 ;  /* 0x0000000c030c7220 */ /* 0x000fc80000400000 */
[----:B------:R-:W-:-:S05]  /*36a0*/  FFMA R12, R55, R0, R12 ;  /* 0x00000000370c7223 */ /* 0x000fca000000000c */
[----:B------:R-:W-:Y:S01]  /*36b0*/  F2FP.SATFINITE.E4M3.F32.PACK_AB_MERGE_C R3, RZ, R12, RZ ;  /* 0x0000000cff03723e */ /* 0x000fe200048070ff */
[----:B------:R-:W-:Y:S06]  /*36c0*/  @P1 EXIT ;  /* 0x000000000000194d */ /* 0x000fec0003800000 */
[----:B------:R-:W-:Y:S01]  /*36d0*/  STG.E.U8 desc[UR12][R10.64+0x39], R3 ;  /* 0x000039030a007986 */ /* 0x000fe2000c10110c */
[----:B------:R-:W-:Y:S05]  /*36e0*/  EXIT ;  /* 0x000000000000794d */ /* 0x000fea0003800000 */
.L_x_28:
[C---:B------:R-:W-:Y:S01]  /*36f0*/  ISETP.GE.AND P1, PT, R13.reuse, 0x1, PT ;  /* 0x000000010d00780c */ /* 0x040fe20003f26270 */
[-C--:B--2---:R-:W-:Y:S01]  /*3700*/  FMUL R24, R24, R0.reuse ;  /* 0x0000000018187220 */ /* 0x084fe20000400000 */
[----:B------:R-:W-:Y:S01]  /*3710*/  ISETP.GE.AND P2, PT, R13, 0x2, PT ;  /* 0x000000020d00780c */ /* 0x000fe20003f46270 */
[-C--:B------:R-:W-:Y:S01]  /*3720*/  FMUL R25, R25, R0.reuse ;  /* 0x0000000019197220 */ /* 0x080fe20000400000 */
[----:B------:R-:W-:Y:S01]  /*3730*/  ISETP.LT.OR P0, PT, R15, 0x1, !P1 ;  /* 0x000000010f00780c */ /* 0x000fe20004f01670 */
[-C--:B------:R-:W-:Y:S01]  /*3740*/  FMUL R27, R27, R0.reuse ;  /* 0x000000001b1b7220 */ /* 0x080fe20000400000 */
[C---:B------:R-:W-:Y:S01]  /*3750*/  ISETP.LT.OR P4, PT, R15.reuse, 0x1, !P2 ;  /* 0x000000010f00780c */ /* 0x040fe20005781670 */
[----:B------:R-:W-:Y:S01]  /*3760*/  FMUL R26, R26, R0 ;  /* 0x000000001a1a7220 */ /* 0x000fe20000400000 */
[----:B------:R-:W-:Y:S01]  /*3770*/  F2FP.SATFINITE.E4M3.F32.PACK_AB_MERGE_C R3, RZ, R24, RZ ;  /* 0x00000018ff03723e */ /* 0x000fe200048070ff */
[-C--:B------:R-:W-:Y:S01]  /*3780*/  FMUL R28, R28, R0.reuse ;  /* 0x000000001c1c7220 */ /* 0x080fe20000400000 */
[----:B------:R-:W-:Y:S01]  /*3790*/  ISETP.LT.OR P3, PT, R15, 0x9, !P2 ;  /* 0x000000090f00780c */ /* 0x000fe20005761670 */
[-C--:B------:R-:W-:Y:S01]  /*37a0*/  FMUL R29, R29, R0.reuse ;  /* 0x000000001d1d7220 */ /* 0x080fe20000400000 */
[----:B------:R-:W-:Y:S01]  /*37b0*/  F2FP.SATFINITE.E4M3.F32.PACK_AB_MERGE_C R25, RZ, R25, RZ ;  /* 0x00000019ff19723e */ /* 0x000fe200048070ff */
[-C--:B------:R-:W-:Y:S01]  /*37c0*/  FMUL R31, R31, R0.reuse ;  /* 0x000000001f1f7220 */ /* 0x080fe20000400000 */
[----:B------:R-:W-:Y:S01]  /*37d0*/  ISETP.LT.OR P1, PT, R15, 0x9, !P1 ;  /* 0x000000090f00780c */ /* 0x000fe20004f21670 */
[-C--:B------:R-:W-:Y:S01]  /*37e0*/  FMUL R30, R30, R0.reuse ;  /* 0x000000001e1e7220 */ /* 0x080fe20000400000 */
[C---:B------:R-:W-:Y:S01]  /*37f0*/  ISETP.GE.AND P2, PT, R13.reuse, 0xa, PT ;  /* 0x0000000a0d00780c */ /* 0x040fe20003f46270 */
[----:B------:R0:W-:Y:S01]  /*3800*/  @!P0 STG.E.U8 desc[UR12][R8.64], R3 ;  /* 0x0000000308008986 */ /* 0x0001e2000c10110c */
[----:B------:R-:W-:Y:S01]  /*3810*/  ISETP.GE.AND P0, PT, R13, 0x9, PT ;  /* 0x000000090d00780c */ /* 0x000fe20003f06270 */
[-C--:B------:R-:W-:Y:S01]  /*3820*/  FMUL R32, R32, R0.reuse ;  /* 0x0000000020207220 */ /* 0x080fe20000400000 */
[----:B------:R-:W-:Y:S01]  /*3830*/  F2FP.SATFINITE.E4M3.F32.PACK_AB_MERGE_C R27, RZ, R27, RZ ;  /* 0x0000001bff1b723e */ /* 0x000fe200048070ff */
[----:B------:R-:W-:Y:S01]  /*3840*/  @!P4 STG.E.U8 desc[UR12][R8.64+0x1], R25 ;  /* 0x000001190800c986 */ /* 0x000fe2000c10110c */
[----:B------:R-:W-:Y:S01]  /*3850*/  ISETP.LT.OR P5, PT, R15, 0x1, !P0 ;  /* 0x000000010f00780c */ /* 0x000fe200047a1670 */
[-C--:B------:R-:W-:Y:S01]  /*3860*/  FMUL R33, R33, R0.reuse ;  /* 0x0000000021217220 */ /* 0x080fe20000400000 */
[C---:B------:R-:W-:Y:S01]  /*3870*/  ISETP.LT.OR P4, PT, R15.reuse, 0x1, !P2 ;  /* 0x000000010f00780c */ /* 0x040fe20005781670 */
[----:B------:R-:W-:Y:S01]  /*3880*/  @!P3 STG.E.U8 desc[UR12][R10.64+0x1], R27 ;  /* 0x0000011b0a00b986 */ /* 0x000fe2000c10110c */
[----:B------:R-:W-:Y:S01]  /*3890*/  ISETP.LT.OR P3, PT, R15, 0x9, !P2 ;  /* 0x000000090f00780c */ /* 0x000fe20005761670 */
[----:B------:R-:W-:Y:S01]  /*38a0*/  FMUL R35, R35, R0 ;  /* 0x0000000023237220 */ /* 0x000fe20000400000 */
[----:B------:R-:W-:Y:S01]  /*38b0*/  F2FP.SATFINITE.E4M3.F32.PACK_AB_MERGE_C R5, RZ, R28, RZ ;  /* 0x0000001cff05723e */ /* 0x000fe200048070ff */
[----:B------:R-:W-:Y:S01]  /*38c0*/  FMUL R34, R34, R0 ;  /* 0x0000000022227220 */ /* 0x000fe20000400000 */
[----:B0-----:R-:W-:Y:S01]  /*38d0*/  F2FP.SATFINITE.E4M3.F32.PACK_AB_MERGE_C R3, RZ, R26, RZ ;  /* 0x0000001aff03723e */ /* 0x001fe200048070ff */
[-C--:B------:R-:W-:Y:S01]  /*38e0*/  FMUL R36, R36, R0.reuse ;  /* 0x0000000024247220 */ /* 0x080fe20000400000 */
[----:B------:R-:W-:Y:S01]  /*38f0*/  F2FP.SATFINITE.E4M3.F32.PACK_AB_MERGE_C R29, RZ, R29, RZ ;  /* 0x0000001dff1d723e */ /* 0x000fe200048070ff */
[-C--:B------:R-:W-:Y:S01]  /*3900*/  FMUL R37, R37, R0.reuse ;  /* 0x0000000025257220 */ /* 0x080fe20000400000 */
[----:B------:R-:W-:Y:S01]  /*3910*/  ISETP.LT.OR P0, PT, R15, 0x9, !P0 ;  /* 0x000000090f00780c */ /* 0x000fe20004701670 */
[----:B------:R0:W-:Y:S01]  /*3920*/  @!P1 STG.E.U8 desc[UR12][R10.64], R3 ;  /* 0x000000030a009986 */ /* 0x0001e2000c10110c */
[----:B------:R-:W-:Y:S01]  /*3930*/  ISETP.GE.AND P1, PT, R13, 0x11, PT ;  /* 0x000000110d00780c */ /* 0x000fe20003f26270 */
[-C--:B------:R-:W-:Y:S01]  /*3940*/  FMUL R39, R39, R0.reuse ;  /* 0x0000000027277220 */ /* 0x080fe20000400000 */
[----:B------:R-:W-:Y:S01]  /*3950*/  ISETP.GE.AND P2, PT, R13, 0x12, PT ;  /* 0x000000120d00780c */ /* 0x000fe20003f46270 */
[----:B------:R1:W-:Y:S01]  /*3960*/  @!P5 STG.E.U8 desc[UR12][R8.64+0x8], R5 ;  /* 0x000008050800d986 */ /* 0x0003e2000c10110c */
[----:B------:R-:W-:Y:S01]  /*3970*/  F2FP.SATFINITE.E4M3.F32.PACK_AB_MERGE_C R31, RZ, R31, RZ ;  /* 0x0000001fff1f723e */ /* 0x000fe200048070ff */
[-C--:B------:R-:W-:Y:S01]  /*3980*/  FMUL R38, R38, R0.reuse ;  /* 0x0000000026267220 */ /* 0x080fe20000400000 */
[C---:B------:R-:W-:Y:S01]  /*3990*/  ISETP.LT.OR P5, PT, R15.reuse, 0x1, !P1 ;  /* 0x000000010f00780c */ /* 0x040fe20004fa1670 */
[----:B------:R-:W-:Y:S01]  /*39a0*/  @!P4 STG.E.U8 desc[UR12][R8.64+0x9], R29 ;  /* 0x0000091d0800c986 */ /* 0x000fe2000c10110c */
[----:B------:R-:W-:Y:S01]  /*39b0*/  ISETP.LT.OR P4, PT, R15, 0x1, !P2 ;  /* 0x000000010f00780c */ /* 0x000fe20005781670 */
[----:B------:R-:W-:Y:S01]  /*39c0*/  FMUL R40, R40, R0 ;  /* 0x0000000028287220 */ /* 0x000fe20000400000 */
[----:B------:R-:W-:Y:S01]  /*39d0*/  F2FP.SATFINITE.E4M3.F32.PACK_AB_MERGE_C R33, RZ, R33, RZ ;  /* 0x00000021ff21723e */ /* 0x000fe200048070ff */
[----:B------:R-:W-:Y:S01]  /*39e0*/  @!P3 STG.E.U8 desc[UR12][R10.64+0x9], R31 ;  /* 0x0000091f0a00b986 */ /* 0x000fe2000c10110c */
[----:B0-----:R-:W-:Y:S01]  /*39f0*/  F2FP.SATFINITE.E4M3.F32.PACK_AB_MERGE_C R3, RZ, R30, RZ ;  /* 0x0000001eff03723e */ /* 0x001fe200048070ff */
[-C--:B------:R-:W-:Y:S01]  /*3a00*/  FMUL R41, R41, R0.reuse ;  /* 0x0000000029297220 */ /* 0x080fe20000400000 */
[C---:B------:R-:W-:Y:S01]  /*3a10*/  ISETP.LT.OR P3, PT, R15.reuse, 0x9, !P2 ;  /* 0x000000090f00780c */ /* 0x040fe20005761670 */
[----:B------:R-:W-:Y:S01]  /*3a20*/  FMUL R42, R42, R0 ;  /* 0x000000002a2a7220 */ /* 0x000fe20000400000 */
[----:B-1----:R-:W-:Y:S01]  /*3a30*/  F2FP.SATFINITE.E4M3.F32.PACK_AB_MERGE_C R5, RZ, R32, RZ ;  /* 0x00000020ff05723e */ /* 0x002fe200048070ff */
[----:B------:R0:W-:Y:S01]  /*3a40*/  @!P0 STG.E.U8 desc[UR12][R10.64+0x8], R3 ;  /* 0x000008030a008986 */ /* 0x0001e2000c10110c */
        /* <DEDUP_REMOVED lines=9> */
[----:B------:R-:W-:Y:S01]  /*3ae0*/  FMUL R45, R45, R0 ;  /* 0x000000002d2d7220 */ /* 0x000fe20000400000 */
[C---:B------:R-:W-:Y:S01]  /*3af0*/  ISETP.LT.OR P4, PT, R15.reuse, 0x1, !P2 ;  /* 0x000000010f00780c */ /* 0x040fe20005781670 */
[----:B------:R-:W-:Y:S01]  /*3b00*/  @!P3 STG.E.U8 desc[UR12][R10.64+0x11], R35 ;  /* 0x000011230a00b986 */ /* 0x000fe2000c10110c */
[----:B0-----:R-:W-:Y:S01]  /*3b10*/  F2FP.SATFINITE.E4M3.F32.PACK_AB_MERGE_C R3, RZ, R34, RZ ;  /* 0x00000022ff03723e */ /* 0x001fe200048070ff */
[-C--:B------:R-:W-:Y:S01]  /*3b20*/  FMUL R46, R46, R0.reuse ;  /* 0x000000002e2e7220 */ /* 0x080fe20000400000 */
[----:B------:R-:W-:Y:S01]  /*3b30*/  ISETP.LT.OR P3, PT, R15, 0x9, !P2 ;  /* 0x000000090f00780c */ /* 0x000fe20005761670 */
[----:B------:R-:W-:Y:S01]  /*3b40*/  FMUL R47, R47, R0 ;  /* 0x000000002f2f7220 */ /* 0x000fe20000400000 */
[----:B-1----:R-:W-:Y:S01]  /*3b50*/  F2FP.SATFINITE.E4M3.F32.PACK_AB_MERGE_C R5, RZ, R36, RZ ;  /* 0x00000024ff05723e */ /* 0x002fe200048070ff */
[----:B------:R0:W-:Y:S01]  /*3b60*/  @!P1 STG.E.U8 desc[UR12][R10.64+0x10], R3 ;  /* 0x000010030a009986 */ /* 0x0001e2000c10110c */
[C---:B------:R-:W-:Y:S01]  /*3b70*/  ISETP.GE.AND P1, PT, R13.reuse, 0x21, PT ;  /* 0x000000210d00780c */ /* 0x040fe20003f26270 */
[-C--:B------:R-:W-:Y:S01]  /*3b80*/  FMUL R48, R48, R0.reuse ;  /* 0x0000000030307220 */ /* 0x080fe20000400000 */
[----:B------:R-:W-:Y:S01]  /*3b90*/  F2FP.SATFINITE.E4M3.F32.PACK_AB_MERGE_C R37, RZ, R37, RZ ;  /* 0x00000025ff25723e */ /* 0x000fe200048070ff */
[----:B------:R1:W-:Y:S01]  /*3ba0*/  @!P5 STG.E.U8 desc[UR12][R8.64+0x18], R5 ;  /* 0x000018050800d986 */ /* 0x0003e2000c10110c */
[----:B------:R-:W-:Y:S01]  /*3bb0*/  ISETP.GE.AND P2, PT, R13, 0x22, PT ;  /* 0x000000220d00780c */ /* 0x000fe20003f46270 */
[-C--:B------:R-:W-:Y:S01]  /*3bc0*/  FMUL R49, R49, R0.reuse ;  /* 0x0000000031317220 */ /* 0x080fe20000400000 */
[C---:B------:R-:W-:Y:S01]  /*3bd0*/  ISETP.LT.OR P0, PT, R15.reuse, 0x9, !P0 ;  /* 0x000000090f00780c */ /* 0x040fe20004701670 */
[----:B------:R-:W-:Y:S01]  /*3be0*/  @!P4 STG.E.U8 desc[UR12][R8.64+0x19], R37 ;  /* 0x000019250800c986 */ /* 0x000fe2000c10110c */
[----:B------:R-:W-:Y:S01]  /*3bf0*/  ISETP.LT.OR P6, PT, R15, 0x1, !P1 ;  /* 0x000000010f00780c */ /* 0x000fe20004fc1670 */
[-C--:B------:R-:W-:Y:S01]  /*3c00*/  FMUL R50, R50, R0.reuse ;  /* 0x0000000032327220 */ /* 0x080fe20000400000 */
[----:B------:R-:W-:Y:S01]  /*3c10*/  F2FP.SATFINITE.E4M3.F32.PACK_AB_MERGE_C R39, RZ, R39, RZ ;  /* 0x00000027ff27723e */ /* 0x000fe200048070ff */
[-C--:B------:R-:W-:Y:S01]  /*3c20*/  FMUL R51, R51, R0.reuse ;  /* 0x0000000033337220 */ /* 0x080fe20000400000 */
[----:B------:R-:W-:Y:S01]  /*3c30*/  ISETP.LT.OR P5, PT, R15, 0x1, !P2 ;  /* 0x000000010f00780c */ /* 0x000fe200057a1670 */
[-C--:B------:R-:W-:Y:S01]  /*3c40*/  FMUL R52, R52, R0.reuse ;  /* 0x0000000034347220 */ /* 0x080fe20000400000 */
[----:B------:R-:W-:Y:S01]  /*3c50*/  ISETP.GE.AND P4, PT, R13, 0x29, PT ;  /* 0x000000290d00780c */ /* 0x000fe20003f86270 */
[----:B------:R-:W-:Y:S01]  /*3c60*/  @!P3 STG.E.U8 desc[UR12][R10.64+0x19], R39 ;  /* 0x000019270a00b986 */ /* 0x000fe2000c10110c */
[----:B------:R-:W-:Y:S01]  /*3c70*/  ISETP.LT.OR P1, PT, R15, 0x9, !P1 ;  /* 0x000000090f00780c */ /* 0x000fe20004f21670 */
[-C--:B------:R-:W-:Y:S01]  /*3c80*/  FMUL R53, R53, R0.reuse ;  /* 0x0000000035357220 */ /* 0x080fe20000400000 */
[C---:B------:R-:W-:Y:S01]  /*3c90*/  ISETP.LT.OR P2, PT, R15.reuse, 0x9, !P2 ;  /* 0x000000090f00780c */ /* 0x040fe20005741670 */
[-C--:B------:R-:W-:Y:S01]  /*3ca0*/  FMUL R54, R54, R0.reuse ;  /* 0x0000000036367220 */ /* 0x080fe20000400000 */
[----:B------:R-:W-:Y:S01]  /*3cb0*/  ISETP.LT.OR P3, PT, R15, 0x1, !P4 ;  /* 0x000000010f00780c */ /* 0x000fe20006761670 */
[----:B------:R-:W-:Y:S01]  /*3cc0*/  FMUL R0, R55, R0 ;  /* 0x0000000037007220 */ /* 0x000fe20000400000 */
[----:B0-----:R-:W-:-:S02]  /*3cd0*/  F2FP.SATFINITE.E4M3.F32.PACK_AB_MERGE_C R3, RZ, R38, RZ ;  /* 0x00000026ff03723e */ /* 0x001fc400048070ff */
[----:B-1----:R-:W-:Y:S02]  /*3ce0*/  F2FP.SATFINITE.E4M3.F32.PACK_AB_MERGE_C R5, RZ, R40, RZ ;  /* 0x00000028ff05723e */ /* 0x002fe400048070ff */
[----:B------:R-:W-:Y:S01]  /*3cf0*/  F2FP.SATFINITE.E4M3.F32.PACK_AB_MERGE_C R41, RZ, R41, RZ ;  /* 0x00000029ff29723e */ /* 0x000fe200048070ff */
[----:B------:R0:W-:Y:S01]  /*3d00*/  @!P0 STG.E.U8 desc[UR12][R10.64+0x18], R3 ;  /* 0x000018030a008986 */ /* 0x0001e2000c10110c */
[----:B------:R-:W-:Y:S02]  /*3d10*/  F2FP.SATFINITE.E4M3.F32.PACK_AB_MERGE_C R43, RZ, R43, RZ ;  /* 0x0000002bff2b723e */ /* 0x000fe400048070ff */
[----:B------:R-:W-:Y:S01]  /*3d20*/  ISETP.LT.OR P4, PT, R15, 0x9, !P4 ;  /* 0x000000090f00780c */ /* 0x000fe20006781670 */
[----:B------:R1:W-:Y:S01]  /*3d30*/  @!P6 STG.E.U8 desc[UR12][R8.64+0x20], R5 ;  /* 0x000020050800e986 */ /* 0x0003e2000c10110c */
[----:B------:R-:W-:Y:S02]  /*3d40*/  F2FP.SATFINITE.E4M3.F32.PACK_AB_MERGE_C R45, RZ, R45, RZ ;  /* 0x0000002dff2d723e */ /* 0x000fe400048070ff */
[----:B------:R-:W-:Y:S01]  /*3d50*/  F2FP.SATFINITE.E4M3.F32.PACK_AB_MERGE_C R47, RZ, R47, RZ ;  /* 0x0000002fff2f723e */ /* 0x000fe200048070ff */
[----:B------:R-:W-:Y:S01]  /*3d60*/  @!P5 STG.E.U8 desc[UR12][R8.64+0x21], R41 ;  /* 0x000021290800d986 */ /* 0x000fe2000c10110c */
[----:B------:R-:W-:-:S02]  /*3d70*/  ISETP.GE.AND P5, PT, R13, 0x2a, PT ;  /* 0x0000002a0d00780c */ /* 0x000fc40003fa6270 */
[----:B------:R-:W-:Y:S01]  /*3d80*/  F2FP.SATFINITE.E4M3.F32.PACK_AB_MERGE_C R49, RZ, R49, RZ ;  /* 0x00000031ff31723e */ /* 0x000fe200048070ff */
[----:B------:R-:W-:Y:S01]  /*3d90*/  @!P2 STG.E.U8 desc[UR12][R10.64+0x21], R43 ;  /* 0x0000212b0a00a986 */ /* 0x000fe2000c10110c */
[----:B0-----:R-:W-:Y:S02]  /*3da0*/  F2FP.SATFINITE.E4M3.F32.PACK_AB_MERGE_C R3, RZ, R42, RZ ;  /* 0x0000002aff03723e */ /* 0x001fe400048070ff */
[C---:B------:R-:W-:Y:S02]  /*3db0*/  ISETP.LT.OR P0, PT, R15.reuse, 0x1, !P5 ;  /* 0x000000010f00780c */ /* 0x040fe40006f01670 */
[----:B-1----:R-:W-:Y:S01]  /*3dc0*/  F2FP.SATFINITE.E4M3.F32.PACK_AB_MERGE_C R5, RZ, R44, RZ ;  /* 0x0000002cff05723e */ /* 0x002fe200048070ff */
[----:B------:R0:W-:Y:S01]  /*3dd0*/  @!P1 STG.E.U8 desc[UR12][R10.64+0x20], R3 ;  /* 0x000020030a009986 */ /* 0x0001e2000c10110c */
[----:B------:R-:W-:Y:S02]  /*3de0*/  ISETP.LT.OR P5, PT, R15, 0x9, !P5 ;  /* 0x000000090f00780c */ /* 0x000fe40006fa1670 */
[C---:B------:R-:W-:Y:S01]  /*3df0*/  ISETP.GE.AND P2, PT, R13.reuse, 0x32, PT ;  /* 0x000000320d00780c */ /* 0x040fe20003f46270 */
[----:B------:R1:W-:Y:S01]  /*3e00*/  @!P3 STG.E.U8 desc[UR12][R8.64+0x28], R5 ;  /* 0x000028050800b986 */ /* 0x0003e2000c10110c */
[----:B------:R-:W-:-:S02]  /*3e10*/  ISETP.GE.AND P3, PT, R13, 0x31, PT ;  /* 0x000000310d00780c */ /* 0x000fc40003f66270 */
[----:B------:R-:W-:Y:S02]  /*3e20*/  ISETP.GE.AND P1, PT, R13, 0x3a, PT ;  /* 0x0000003a0d00780c */ /* 0x000fe40003f26270 */
[----:B------:R-:W-:Y:S01]  /*3e30*/  ISETP.LT.OR P6, PT, R15, 0x1, !P3 ;  /* 0x000000010f00780c */ /* 0x000fe20005fc1670 */
[----:B------:R-:W-:Y:S01]  /*3e40*/  @!P0 STG.E.U8 desc[UR12][R8.64+0x29], R45 ;  /* 0x0000292d08008986 */ /* 0x000fe2000c10110c */
[----:B------:R-:W-:Y:S02]  /*3e50*/  ISETP.GE.AND P0, PT, R13, 0x39, PT ;  /* 0x000000390d00780c */ /* 0x000fe40003f06270 */
[----:B0-----:R-:W-:Y:S01]  /*3e60*/  F2FP.SATFINITE.E4M3.F32.PACK_AB_MERGE_C R3, RZ, R46, RZ ;  /* 0x0000002eff03723e */ /* 0x001fe200048070ff */
[----:B------:R-:W-:Y:S01]  /*3e70*/  @!P5 STG.E.U8 desc[UR12][R10.64+0x29], R47 ;  /* 0x0000292f0a00d986 */ /* 0x000fe2000c10110c */
[C---:B------:R-:W-:Y:S02]  /*3e80*/  ISETP.LT.OR P3, PT, R15.reuse, 0x9, !P3 ;  /* 0x000000090f00780c */ /* 0x040fe40005f61670 */
[----:B-1----:R-:W-:Y:S01]  /*3e90*/  F2FP.SATFINITE.E4M3.F32.PACK_AB_MERGE_C R5, RZ, R48, RZ ;  /* 0x00000030ff05723e */ /* 0x002fe200048070ff */
[----:B------:R0:W-:Y:S01]  /*3ea0*/  @!P4 STG.E.U8 desc[UR12][R10.64+0x28], R3 ;  /* 0x000028030a00c986 */ /* 0x0001e2000c10110c */
[----:B------:R-:W-:-:S02]  /*3eb0*/  ISETP.LT.OR P4, PT, R15, 0x1, !P2 ;  /* 0x000000010f00780c */ /* 0x000fc40005781670 */
[C---:B------:R-:W-:Y:S01]  /*3ec0*/  ISETP.LT.OR P2, PT, R15.reuse, 0x9, !P2 ;  /* 0x000000090f00780c */ /* 0x040fe20005741670 */
[----:B------:R1:W-:Y:S01]  /*3ed0*/  @!P6 STG.E.U8 desc[UR12][R8.64+0x30], R5 ;  /* 0x000030050800e986 */ /* 0x0003e2000c10110c */
[C---:B------:R-:W-:Y:S02]  /*3ee0*/  ISETP.LT.OR P6, PT, R15.reuse, 0x1, !P0 ;  /* 0x000000010f00780c */ /* 0x040fe400047c1670 */
[C---:B------:R-:W-:Y:S02]  /*3ef0*/  ISETP.LT.OR P5, PT, R15.reuse, 0x1, !P1 ;  /* 0x000000010f00780c */ /* 0x040fe40004fa1670 */
[C---:B------:R-:W-:Y:S02]  /*3f00*/  ISETP.LT.OR P0, PT, R15.reuse, 0x9, !P0 ;  /* 0x000000090f00780c */ /* 0x040fe40004701670 */
[----:B------:R-:W-:Y:S02]  /*3f10*/  ISETP.LT.OR P1, PT, R15, 0x9, !P1 ;  /* 0x000000090f00780c */ /* 0x000fe40004f21670 */
[----:B0-----:R-:W-:Y:S01]  /*3f20*/  F2FP.SATFINITE.E4M3.F32.PACK_AB_MERGE_C R3, RZ, R50, RZ ;  /* 0x00000032ff03723e */ /* 0x001fe200048070ff */
[----:B------:R0:W-:Y:S01]  /*3f30*/  @!P4 STG.E.U8 desc[UR12][R8.64+0x31], R49 ;  /* 0x000031310800c986 */ /* 0x0001e2000c10110c */
[----:B------:R-:W-:-:S02]  /*3f40*/  F2FP.SATFINITE.E4M3.F32.PACK_AB_MERGE_C R51, RZ, R51, RZ ;  /* 0x00000033ff33723e */ /* 0x000fc400048070ff */
[----:B-1----:R-:W-:Y:S01]  /*3f50*/  F2FP.SATFINITE.E4M3.F32.PACK_AB_MERGE_C R5, RZ, R52, RZ ;  /* 0x00000034ff05723e */ /* 0x002fe200048070ff */
[----:B------:R0:W-:Y:S01]  /*3f60*/  @!P3 STG.E.U8 desc[UR12][R10.64+0x30], R3 ;  /* 0x000030030a00b986 */ /* 0x0001e2000c10110c */
[----:B------:R-:W-:Y:S02]  /*3f70*/  F2FP.SATFINITE.E4M3.F32.PACK_AB_MERGE_C R53, RZ, R53, RZ ;  /* 0x00000035ff35723e */ /* 0x000fe400048070ff */
[----:B------:R-:W-:Y:S01]  /*3f80*/  F2FP.SATFINITE.E4M3.F32.PACK_AB_MERGE_C R7, RZ, R54, RZ ;  /* 0x00000036ff07723e */ /* 0x000fe200048070ff */
[----:B------:R0:W-:Y:S01]  /*3f90*/  @!P2 STG.E.U8 desc[UR12][R10.64+0x31], R51 ;  /* 0x000031330a00a986 */ /* 0x0001e2000c10110c */
[----:B------:R-:W-:-:S03]  /*3fa0*/  F2FP.SATFINITE.E4M3.F32.PACK_AB_MERGE_C R13, RZ, R0, RZ ;  /* 0x00000000ff0d723e */ /* 0x000fc600048070ff */
[----:B------:R0:W-:Y:S04]  /*3fb0*/  @!P6 STG.E.U8 desc[UR12][R8.64+0x38], R5 ;  /* 0x000038050800e986 */ /* 0x0001e8000c10110c */
[----:B------:R0:W-:Y:S04]  /*3fc0*/  @!P5 STG.E.U8 desc[UR12][R8.64+0x39], R53 ;  /* 0x000039350800d986 */ /* 0x0001e8000c10110c */
[----:B------:R0:W-:Y:S01]  /*3fd0*/  @!P0 STG.E.U8 desc[UR12][R10.64+0x38], R7 ;  /* 0x000038070a008986 */ /* 0x0001e2000c10110c */
[----:B------:R-:W-:Y:S05]  /*3fe0*/  @P1 EXIT ;  /* 0x000000000000194d */ /* 0x000fea0003800000 */
[----:B------:R-:W-:Y:S01]  /*3ff0*/  STG.E.U8 desc[UR12][R10.64+0x39], R13 ;  /* 0x0000390d0a007986 */ /* 0x000fe2000c10110c */
[----:B------:R-:W-:Y:S05]  /*4000*/  EXIT ;  /* 0x000000000000794d */ /* 0x000fea0003800000 */
.L_x_14:
[----:B------:R-:W-:-:S13]  /*4010*/  ISETP.NE.AND P0, PT, R14, RZ, PT ;  /* 0x000000ff0e00720c */ /* 0x000fda0003f05270 */
[----:B------:R-:W-:Y:S05]  /*4020*/  @P0 EXIT ;  /* 0x000000000000094d */ /* 0x000fea0003800000 */
[----:B------:R-:W-:-:S13]  /*4030*/  ELECT P0, URZ, PT ;  /* 0x00000000003f782f */ /* 0x000fda0003800000 */
[----:B------:R-:W-:Y:S05]  /*4040*/  @!P0 BRA `(.L_x_93) ;  /* 0x0000000800108947 */ /* 0x000fea0003800000 */
[----:B------:R-:W-:-:S13]  /*4050*/  ISETP.GE.AND P0, PT, R10, 0x1, PT ;  /* 0x000000010a00780c */ /* 0x000fda0003f06270 */
[----:B------:R-:W-:Y:S05]  /*4060*/  @!P0 BRA `(.L_x_93) ;  /* 0x0000000800088947 */ /* 0x000fea0003800000 */
[----:B------:R-:W2:Y:S01]  /*4070*/  S2R R4, SR_CgaCtaId ;  /* 0x0000000000047919 */ /* 0x000ea20000008800 */
[----:B------:R-:W-:Y:S01]  /*4080*/  LOP3.LUT P0, RZ, R8, 0x1f, RZ, 0xc0, !PT ;  /* 0x0000001f08ff7812 */ /* 0x000fe2000780c0ff */
[----:B------:R-:W-:Y:S01]  /*4090*/  IMAD.SHL.U32 R23, R3, 0x40, RZ ;  /* 0x0000004003177824 */ /* 0x000fe200078e00ff */
[----:B------:R-:W-:Y:S01]  /*40a0*/  ULDC UR4, c[0x0][0x384] ;  /* 0x0000e10000047ab9 */ /* 0x000fe20000000800 */
[C---:B------:R-:W-:Y:S01]  /*40b0*/  ISETP.NE.AND P1, PT, R2.reuse, RZ, PT ;  /* 0x000000ff0200720c */ /* 0x040fe20003f25270 */
[----:B------:R-:W-:Y:S01]  /*40c0*/  ULDC UR5, c[0x0][0x388] ;  /* 0x0000e20000057ab9 */ /* 0x000fe20000000800 */
[----:B------:R-:W-:Y:S01]  /*40d0*/  ISETP.NE.OR P0, PT, R2, RZ, !P0 ;  /* 0x000000ff0200720c */ /* 0x000fe20004705670 */
[----:B------:R-:W-:Y:S01]  /*40e0*/  IMAD.HI.U32 R2, R23, UR4, RZ ;  /* 0x0000000417027c27 */ /* 0x000fe2000f8e00ff */
[----:B------:R-:W-:Y:S02]  /*40f0*/  LOP3.LUT R24, R6, 0x2, RZ, 0xfc, !PT ;  /* 0x0000000206187812 */ /* 0x000fe400078efcff */
[----:B------:R-:W-:Y:S01]  /*4100*/  CS2R R8, SRZ ;  /* 0x0000000000087805 */ /* 0x000fe2000001ff00 */
[----:B------:R-:W-:-:S02]  /*4110*/  VIADD R25, R10, 0x1 ;  /* 0x000000010a197836 */ /* 0x000fc40000000000 */
[----:B------:R-:W-:Y:S02]  /*4120*/  IMAD.MOV.U32 R5, RZ, RZ, 0x1 ;  /* 0x00000001ff057424 */ /* 0x000fe400078e00ff */
[----:B------:R-:W-:Y:S02]  /*4130*/  IMAD.MOV.U32 R7, RZ, RZ, RZ ;  /* 0x000000ffff077224 */ /* 0x000fe400078e00ff */
[----:B------:R-:W-:Y:S02]  /*4140*/  IMAD.MOV.U32 R11, RZ, RZ, RZ ;  /* 0x000000ffff0b7224 */ /* 0x000fe400078e00ff */
[----:B---3-5:R-:W-:Y:S02]  /*4150*/  IMAD.MOV.U32 R12, RZ, RZ, RZ ;  /* 0x000000ffff0c7224 */ /* 0x028fe400078e00ff */
[----:B--2---:R-:W-:-:S05]  /*4160*/  IMAD.SHL.U32 R0, R4, 0x20, RZ ;  /* 0x0000002004007824 */ /* 0x004fca00078e00ff */
[----:B------:R-:W-:-:S05]  /*4170*/  LOP3.LUT R0, R0, 0x20, RZ, 0xc0, !PT ;  /* 0x0000002000007812 */ /* 0x000fca00078ec0ff */
[----:B------:R-:W-:Y:S02]  /*4180*/  IMAD R13, R13, 0x40, R0 ;  /* 0x000000400d0d7824 */ /* 0x000fe400078e0200 */
[----:B------:R-:W-:Y:S01]  /*4190*/  IMAD.SHL.U32 R0, R4, 0x400, RZ ;  /* 0x0000040004007824 */ /* 0x000fe200078e00ff */
[----:B------:R-:W-:-:S07]  /*41a0*/  SHF.R.U32.HI R4, RZ, UR5, R2 ;  /* 0x00000005ff047c19 */ /* 0x000fce0008011602 */
.L_x_97:
[----:B------:R-:W0:Y:S01]  /*41b0*/  S2R R3, SR_CgaCtaId ;  /* 0x0000000000037919 */ /* 0x000e220000008800 */
[----:B------:R-:W-:-:S04]  /*41c0*/  MOV R2, 0x400 ;  /* 0x0000040000027802 */ /* 0x000fc80000000f00 */
[----:B0-----:R-:W-:Y:S02]  /*41d0*/  LEA R22, R3, R2, 0x18 ;  /* 0x0000000203167211 */ /* 0x001fe400078ec0ff */
[----:B------:R-:W-:-:S03]  /*41e0*/  SHF.L.U32 R2, R5, 0x1f, RZ ;  /* 0x0000001f05027819 */ /* 0x000fc600000006ff */
[----:B------:R-:W-:-:S07]  /*41f0*/  IMAD R19, R7, 0x8, R22 ;  /* 0x0000000807137824 */ /* 0x000fce00078e0216 */
.L_x_94:
[----:B0-----:R0:W1:Y:S02]  /*4200*/  SYNCS.PHASECHK.TRANS64.TRYWAIT P2, [R19+URZ+0x381c0], R2 ;  /* 0x0381c002130075a7 */ /* 0x001064000804017f */
[----:B-1----:R-:W-:Y:S05]  /*4210*/  @!P2 NANOSLEEP.SYNCS 0x989680 ;  /* 0x009896800000a95d */ /* 0x002fea0003900000 */
[----:B------:R-:W1:Y:S02]  /*4220*/  @!P2 SYNCS.PHASECHK.TRANS64 P2, [R19+URZ+0x381c0], R2 ;  /* 0x0381c0021300a5a7 */ /* 0x000e64000804007f */
[----:B-1----:R-:W-:Y:S05]  /*4230*/  @!P2 BRA `(.L_x_94) ;  /* 0xfffffffc00f0a947 */ /* 0x002fea000383ffff */
[----:B0-----:R-:W0:Y:S02]  /*4240*/  @!P1 LDC R2, c[0x0][0x580] ;  /* 0x00016000ff029b82 */ /* 0x001e240000000800 */
[----:B0-----:R0:W-:Y:S02]  /*4250*/  @!P1 SYNCS.ARRIVE.TRANS64 RZ, [R19+URZ+0x38000], R2 ;  /* 0x0380000213ff99a7 */ /* 0x0011e4000800003f */
[----:B0-----:R-:W-:-:S04]  /*4260*/  PRMT R2, R24, 0x9910, RZ ;  /* 0x0000991018027816 */ /* 0x001fc800000000ff */
[----:B------:R-:W-:-:S13]  /*4270*/  ISETP.NE.AND P2, PT, R2, 0x2, PT ;  /* 0x000000020200780c */ /* 0x000fda0003f45270 */
[----:B------:R-:W-:Y:S05]  /*4280*/  @P2 BRA `(.L_x_95) ;  /* 0x0000000000042947 */ /* 0x000fea0003800000 */
[----:B------:R-:W-:Y:S01]  /*4290*/  BPT.TRAP 0x1 ;  /* 0x000000040000795c */ /* 0x000fe20000300000 */
.L_x_95:
[----:B------:R-:W-:Y:S05]  /*42a0*/  @P0 BRA `(.L_x_96) ;  /* 0x0000000000040947 */ /* 0x000fea0003800000 */
[----:B------:R-:W-:Y:S01]  /*42b0*/  BPT.TRAP 0x1 ;  /* 0x000000040000795c */ /* 0x000fe20000300000 */
.L_x_96:
[----:B------:R-:W0:Y:S01]  /*42c0*/  LDC R18, c[0x0][0x380] ;  /* 0x0000e000ff127b82 */ /* 0x000e220000000800 */
[----:B------:R-:W-:Y:S01]  /*42d0*/  R2UR UR4, R4 ;  /* 0x00000000040472ca */ /* 0x000fe200000e0000 */
[----:B------:R-:W-:Y:S01]  /*42e0*/  ULDC UR16, c[0x0][0x38c] ;  /* 0x0000e30000107ab9 */ /* 0x000fe20000000800 */
[----:B------:R-:W-:Y:S01]  /*42f0*/  R2UR UR14, R23 ;  /* 0x00000000170e72ca */ /* 0x000fe200000e0000 */
[----:B------:R-:W-:Y:S01]  /*4300*/  UISETP.NE.AND UP0, UPT, UR16, 0x1, UPT ;  /* 0x000000011000788c */ /* 0x000fe2000bf05270 */
[----:B------:R-:W-:Y:S01]  /*4310*/  VIADD R17, R12, 0x1 ;  /* 0x000000010c117836 */ /* 0x000fe20000000000 */
[----:B------:R-:W-:Y:S01]  /*4320*/  ULDC UR24, c[0x0][0x398] ;  /* 0x0000e60000187ab9 */ /* 0x000fe20000000800 */
[----:B------:R-:W-:Y:S01]  /*4330*/  R2UR UR17, R19 ;  /* 0x00000000131172ca */ /* 0x000fe200000e0000 */
[----:B------:R-:W1:Y:S01]  /*4340*/  LDC.64 R14, c[0x0][0x3f8] ;  /* 0x0000fe00ff0e7b82 */ /* 0x000e620000000a00 */
[----:B------:R-:W-:Y:S01]  /*4350*/  VIADD R19, R11, 0x1 ;  /* 0x000000010b137836 */ /* 0x000fe20000000000 */
[----:B------:R-:W-:Y:S01]  /*4360*/  R2UR UR30, R22 ;  /* 0x00000000161e72ca */ /* 0x000fe200000e0000 */
[----:B------:R-:W-:Y:S01]  /*4370*/  ULDC UR13, c[0x0][0x3ec] ;  /* 0x0000fb00000d7ab9 */ /* 0x000fe20000000800 */
[----:B------:R-:W-:Y:S01]  /*4380*/  R2UR UR18, R12 ;  /* 0x000000000c1272ca */ /* 0x000fe200000e0000 */
[----:B------:R-:W-:Y:S01]  /*4390*/  VIADD R25, R25, 0xffffffff ;  /* 0xffffffff19197836 */ /* 0x000fe20000000000 */
[----:B------:R-:W-:Y:S01]  /*43a0*/  ULDC.64 UR28, c[0x0][0x198] ;  /* 0x00006600001c7ab9 */ /* 0x000fe20000000a00 */
[----:B------:R-:W-:Y:S01]  /*43b0*/  @UP0 ULDC.64 UR8, c[0x0][0x390] ;  /* 0x0000e40000080ab9 */ /* 0x000fe20000000a00 */
[----:B------:R-:W2:Y:S01]  /*43c0*/  LDC.64 R20, c[0x0][0x3d0] ;  /* 0x0000f400ff147b82 */ /* 0x000ea20000000a00 */
[----:B------:R-:W-:Y:S01]  /*43d0*/  ULDC.64 UR20, c[0x0][0x3f0] ;  /* 0x0000fc0000147ab9 */ /* 0x000fe20000000a00 */
[----:B------:R-:W-:Y:S01]  /*43e0*/  ISETP.GT.AND P6, PT, R25, 0x1, PT ;  /* 0x000000011900780c */ /* 0x000fe20003fc4270 */
[----:B------:R-:W-:Y:S01]  /*43f0*/  UMOV UR31, 0x30000 ;  /* 0x00030000001f7882 */ /* 0x000fe20000000000 */
[----:B------:R-:W-:Y:S01]  /*4400*/  UIADD3 UR17, UR17, 0x38000, URZ ;  /* 0x0003800011117890 */ /* 0x000fe2000fffe03f */
[----:B------:R-:W-:Y:S01]  /*4410*/  UMOV UR26, 0x0 ;  /* 0x00000000001a7882 */ /* 0x000fe20000000000 */
[----:B------:R-:W-:Y:S01]  /*4420*/  UMOV UR27, 0x10000000 ;  /* 0x10000000001b7882 */ /* 0x000fe20000000000 */
[----:B0-----:R-:W-:Y:S01]  /*4430*/  ISETP.NE.AND P2, PT, R18, 0x1, PT ;  /* 0x000000011200780c */ /* 0x001fe20003f45270 */
[----:B------:R-:W0:Y:S01]  /*4440*/  LDC R16, c[0x0][0x400] ;  /* 0x00010000ff107b82 */ /* 0x000e220000000800 */
[----:B------:R-:W-:-:S11]  /*4450*/  USHF.L.U32 UR18, UR18, 0x5, URZ ;  /* 0x0000000512127899 */ /* 0x000fd6000800063f */
[----:B------:R-:W-:Y:S01]  /*4460*/  @P2 IMAD.U32 R2, RZ, RZ, UR4 ;  /* 0x00000004ff022e24 */ /* 0x000fe2000f8e00ff */
[----:B------:R-:W-:Y:S02]  /*4470*/  ULDC.64 UR4, c[0x0][0x3c8] ;  /* 0x0000f20000047ab9 */ /* 0x000fe40000000a00 */
[----:B-1----:R-:W-:Y:S02]  /*4480*/  IMAD R14, R11, UR5, R14 ;  /* 0x000000050b0e7c24 */ /* 0x002fe4000f8e020e */
[----:B------:R-:W-:Y:S01]  /*4490*/  @P2 R2UR UR14, R2 ;  /* 0x00000000020e22ca */ /* 0x000fe200000e0000 */
[----:B--2---:R-:W-:Y:S01]  /*44a0*/  IMAD R15, R9, R20, R15 ;  /* 0x00000014090f7224 */ /* 0x004fe200078e020f */
[----:B------:R-:W1:Y:S01]  /*44b0*/  LDC.64 R2, c[0x0][0x3e0] ;  /* 0x0000f800ff027b82 */ /* 0x000e620000000a00 */
[----:B------:R-:W-:Y:S02]  /*44c0*/  ISETP.NE.AND P2, PT, R17, UR15, PT ;  /* 0x0000000f11007c0c */ /* 0x000fe4000bf45270 */
[----:B------:R-:W-:-:S02]  /*44d0*/  IMAD.U32 R15, R15, 0x20, R14 ;  /* 0x000000200f0f7824 */ /* 0x000fc400078e000e */
[----:B0-----:R-:W-:-:S04]  /*44e0*/  IMAD R16, R8, R21, R16 ;  /* 0x0000001508107224 */ /* 0x001fc800078e0210 */
[----:B------:R-:W-:Y:S02]  /*44f0*/  IMAD.U32 R16, R16, 0x400, R15 ;  /* 0x0000040010107824 */ /* 0x000fe400078e000f */
[----:B------:R-:W-:Y:S01]  /*4500*/  UIMAD.WIDE.U32 UR6, UR14, UR8, URZ ;  /* 0x000000080e0672a5 */ /* 0x000fe2000f8e003f */
[----:B------:R-:W-:Y:S01]  /*4510*/  IMAD.SHL.U32 R15, R7, 0x800, RZ ;  /* 0x00000800070f7824 */ /* 0x000fe200078e00ff */
[----:B------:R-:W-:Y:S01]  /*4520*/  UIADD3 UR6, -UR14, URZ, URZ ;  /* 0x0000003f0e067290 */ /* 0x000fe2000fffe13f */
[----:B------:R-:W-:Y:S01]  /*4530*/  @P2 IMAD.MOV R19, RZ, RZ, R11 ;  /* 0x000000ffff132224 */ /* 0x000fe200078e020b */
[----:B------:R-:W-:Y:S01]  /*4540*/  UMOV UR5, UR14 ;  /* 0x0000000e00057c82 */ /* 0x000fe20008000000 */
[----:B------:R-:W-:Y:S01]  /*4550*/  @UP0 USHF.R.U32.HI UR5, URZ, UR9, UR7 ;  /* 0x000000093f050299 */ /* 0x000fe20008011607 */
[----:B------:R-:W-:Y:S01]  /*4560*/  IMAD.IADD R22, R22, 0x1, R15 ;  /* 0x0000000116167824 */ /* 0x000fe200078e020f */
[----:B------:R-:W-:Y:S01]  /*4570*/  UISETP.NE.AND UP0, UPT, UR24, 0x1, UPT ;  /* 0x000000011800788c */ /* 0x000fe2000bf05270 */
[----:B------:R-:W-:Y:S01]  /*4580*/  IMAD R18, R18, UR6, R23 ;  /* 0x0000000612127c24 */ /* 0x000fe2000f8e0217 */
[----:B------:R-:W-:Y:S01]  /*4590*/  LOP3.LUT R15, R15, 0x400, R0, 0xf8, !PT ;  /* 0x000004000f0f7812 */ /* 0x000fe200078ef800 */
[----:B------:R-:W-:Y:S01]  /*45a0*/  ULDC.64 UR8, c[0x0][0x3c0] ;  /* 0x0000f00000087ab9 */ /* 0x000fe20000000a00 */
[----:B------:R-:W-:Y:S01]  /*45b0*/  R2UR UR25, R16 ;  /* 0x00000000101972ca */ /* 0x000fe200000e0000 */
[----:B------:R-:W-:Y:S01]  /*45c0*/  UMOV UR22, UR5 ;  /* 0x0000000500167c82 */ /* 0x000fe20008000000 */
[----:B------:R-:W-:Y:S01]  /*45d0*/  R2UR UR19, R18 ;  /* 0x00000000121372ca */ /* 0x000fe200000e0000 */
[----:B------:R-:W-:Y:S01]  /*45e0*/  UIADD3 UR7, -UR5, URZ, URZ ;  /* 0x0000003f05077290 */ /* 0x000fe2000fffe13f */
[----:B-1----:R-:W-:Y:S01]  /*45f0*/  ISETP.NE.AND P3, PT, R19, R2, PT ;  /* 0x000000021300720c */ /* 0x002fe20003f65270 */
[----:B------:R-:W-:Y:S01]  /*4600*/  VIADD R2, R9, 0x1 ;  /* 0x0000000109027836 */ /* 0x000fe20000000000 */
[----:B------:R-:W-:Y:S01]  /*4610*/  R2UR UR23, R15 ;  /* 0x000000000f1772ca */ /* 0x000fe200000e0000 */
[----:B------:R-:W-:Y:S01]  /*4620*/  @UP0 ULDC UR10, c[0x0][0x39c] ;  /* 0x0000e700000a0ab9 */ /* 0x000fe20000000800 */
[----:B------:R-:W-:Y:S01]  /*4630*/  @UP0 ULDC UR12, c[0x0][0x3a0] ;  /* 0x0000e800000c0ab9 */ /* 0x000fe20000000800 */
[----:B------:R-:W-:Y:S01]  /*4640*/  UIMAD.WIDE.U32 UR10, UR5, UR10, URZ ;  /* 0x0000000a050a72a5 */ /* 0x000fe2000f8e003f */
[----:B------:R-:W-:Y:S01]  /*4650*/  VIADD R7, R7, 0x1 ;  /* 0x0000000107077836 */ /* 0x000fe20000000000 */
[----:B------:R-:W-:Y:S01]  /*4660*/  UIMAD UR7, UR16, UR7, UR14 ;  /* 0x00000007100772a4 */ /* 0x000fe2000f8e020e */
[----:B------:R-:W-:Y:S01]  /*4670*/  R2UR UR16, R22 ;  /* 0x00000000161072ca */ /* 0x000fe200000e0000 */
[----:B------:R-:W-:Y:S01]  /*4680*/  @UP0 USHF.R.U32.HI UR22, URZ, UR12, UR11 ;  /* 0x0000000c3f160299 */ /* 0x000fe2000801160b */
[----:B------:R-:W-:Y:S01]  /*4690*/  R2UR UR12, R11 ;  /* 0x000000000b0c72ca */ /* 0x000fe200000e0000 */
[----:B------:R-:W-:Y:S01]  /*46a0*/  UIMAD UR19, UR19, UR8, UR13 ;  /* 0x00000008131372a4 */ /* 0x000fe2000f8e020d */
[----:B------:R-:W-:Y:S01]  /*46b0*/  R2UR UR13, R9 ;  /* 0x00000000090d72ca */ /* 0x000fe200000e0000 */
[----:B------:R-:W-:Y:S01]  /*46c0*/  @P3 IMAD.MOV R2, RZ, RZ, R9 ;  /* 0x000000ffff023224 */ /* 0x000fe200078e0209 */
[----:B------:R-:W-:Y:S01]  /*46d0*/  UIADD3 UR8, -UR22, URZ, URZ ;  /* 0x0000003f16087290 */ /* 0x000fe2000fffe13f */
[----:B------:R-:W-:Y:S01]  /*46e0*/  R2UR UR11, R13 ;  /* 0x000000000d0b72ca */ /* 0x000fe200000e0000 */
[----:B------:R-:W-:Y:S01]  /*46f0*/  UIADD3 UR6, UP1, UR28, 0xf0, URZ ;  /* 0x000000f01c067890 */ /* 0x000fe2000ff3e03f */
[----:B------:R-:W-:Y:S01]  /*4700*/  R2UR UR14, R8 ;  /* 0x00000000080e72ca */ /* 0x000fe200000e0000 */
[----:B------:R-:W-:Y:S01]  /*4710*/  UIMAD UR5, UR24, UR8, UR5 ;  /* 0x00000008180572a4 */ /* 0x000fe2000f8e0205 */
[----:B------:R-:W-:Y:S01]  /*4720*/  ISETP.NE.AND P4, PT, R2, R3, PT ;  /* 0x000000030200720c */ /* 0x000fe20003f85270 */
[----:B------:R-:W-:Y:S01]  /*4730*/  UIADD3 UR28, UP2, UR28, 0x270, URZ ;  /* 0x000002701c1c7890 */ /* 0x000fe2000ff5e03f */
[C---:B------:R-:W-:Y:S01]  /*4740*/  ISETP.NE.AND P5, PT, R7.reuse, 0x38, PT ;  /* 0x000000380700780c */ /* 0x040fe20003fa5270 */
[----:B------:R-:W-:Y:S01]  /*4750*/  UIMAD UR20, UR7, UR9, UR20 ;  /* 0x00000009071472a4 */ /* 0x000fe2000f8e0214 */
[----:B------:R-:W-:Y:S01]  /*4760*/  VIADD R3, R8, 0x1 ;  /* 0x0000000108037836 */ /* 0x000fe20000000000 */
[----:B------:R-:W-:Y:S01]  /*4770*/  UIMAD UR21, UR5, UR4, UR21 ;  /* 0x00000004051572a4 */ /* 0x000fe2000f8e0215 */
[----:B------:R-:W-:Y:S01]  /*4780*/  SEL R12, RZ, 0x1, P5 ;  /* 0x00000001ff0c7807 */ /* 0x000fe20002800000 */
[----:B------:R-:W-:Y:S01]  /*4790*/  UIADD3.X UR7, URZ, UR29, URZ, UP1, !UPT ;  /* 0x0000001d3f077290 */ /* 0x000fe20008ffe43f */
[----:B------:R-:W-:Y:S01]  /*47a0*/  SEL R7, R7, RZ, P5 ;  /* 0x000000ff07077207 */ /* 0x000fe20002800000 */
[----:B------:R-:W-:Y:S01]  /*47b0*/  UPRMT UR4, UR25, 0x5410, URZ ;  /* 0x0000541019047896 */ /* 0x000fe2000800003f */
[----:B------:R-:W-:Y:S01]  /*47c0*/  LOP3.LUT R5, R5, R12, RZ, 0x3c, !PT ;  /* 0x0000000c05057212 */ /* 0x000fe200078e3cff */
[----:B------:R-:W-:Y:S01]  /*47d0*/  UIADD3 UR8, UR30, 0x1c000, UR23 ;  /* 0x0001c0001e087890 */ /* 0x000fe2000fffe017 */
[----:B------:R-:W-:Y:S01]  /*47e0*/  SEL R12, R17, RZ, P2 ;  /* 0x000000ff110c7207 */ /* 0x000fe20001000000 */
[----:B------:R-:W-:Y:S01]  /*47f0*/  UIADD3.X UR29, URZ, UR29, URZ, UP2, !UPT ;  /* 0x0000001d3f1d7290 */ /* 0x000fe200097fe43f */
[----:B------:R-:W-:Y:S01]  /*4800*/  @P4 IMAD.MOV R3, RZ, RZ, R8 ;  /* 0x000000ffff034224 */ /* 0x000fe200078e0208 */
[----:B------:R-:W-:Y:S01]  /*4810*/  UMOV UR9, UR17 ;  /* 0x0000001100097c82 */ /* 0x000fe20008000000 */
[----:B------:R-:W-:Y:S01]  /*4820*/  UMOV UR10, UR18 ;  /* 0x00000012000a7c82 */ /* 0x000fe20008000000 */
[----:B------:R-:W-:Y:S01]  /*4830*/  SEL R11, R19, RZ, P3 ;  /* 0x000000ff130b7207 */ /* 0x000fe20001800000 */
[----:B------:R0:W-:Y:S01]  /*4840*/  UTMALDG.5D.IM2COL [UR16], [UR6], UR4 ;  /* 0x00000010060073b4 */ /* 0x0001e20008060004 */
[----:B------:R-:W-:Y:S01]  /*4850*/  SEL R9, R2, RZ, P4 ;  /* 0x000000ff02097207 */ /* 0x000fe20002000000 */
[----:B------:R-:W-:-:S02]  /*4860*/  IMAD.MOV.U32 R8, RZ, RZ, R3 ;  /* 0x000000ffff087224 */ /* 0x000fc400078e0003 */
[----:B------:R0:W-:Y:S02]  /*4870*/  UTMALDG.5D.MULTICAST [UR8], [UR28], UR31, desc[UR26] ;  /* 0x00001a081c0073b4 */ /* 0x0001e4000802181f */
[----:B0-----:R-:W-:Y:S05]  /*4880*/  @P6 BRA `(.L_x_97) ;  /* 0xfffffff800486947 */ /* 0x001fea000383ffff */
.L_x_93:
[----:B------:R-:W-:Y:S01]  /*4890*/  ISETP.GE.U32.AND P2, PT, R10, 0x38, PT ;  /* 0x000000380a00780c */ /* 0x000fe20003f46070 */
[----:B------:R-:W-:Y:S05]  /*48a0*/  WARPSYNC.ALL ;  /* 0x0000000000007948 */ /* 0x000fea0003800000 */
[----:B------:R-:W-:-:S07]  /*48b0*/  ELECT P1, URZ, PT ;  /* 0x00000000003f782f */ /* 0x000fce0003820000 */
[----:B------:R-:W-:-:S05]  /*48c0*/  @P2 SHF.R.U32.HI R2, RZ, 0x3, R10 ;  /* 0x00000003ff022819 */ /* 0x000fca000001160a */
[----:B------:R-:W-:-:S05]  /*48d0*/  @P2 IMAD.WIDE.U32 R2, R2, 0x24924925, RZ ;  /* 0x2492492502022825 */ /* 0x000fca00078e00ff */
[----:B------:R-:W-:-:S04]  /*48e0*/  @P2 LOP3.LUT R2, R3, 0x1, RZ, 0xc0, !PT ;  /* 0x0000000103022812 */ /* 0x000fc800078ec0ff */
[----:B------:R-:W-:Y:S01]  /*48f0*/  @P2 ISETP.NE.U32.AND P0, PT, R2, 0x1, PT ;  /* 0x000000010200280c */ /* 0x000fe20003f05070 */
[----:B------:R-:W-:-:S12]  /*4900*/  @!P1 EXIT ;  /* 0x000000000000994d */ /* 0x000fd80003800000 */
[----:B------:R-:W-:Y:S01]  /*4910*/  LOP3.LUT R6, R6, 0x2, RZ, 0xfc, !PT ;  /* 0x0000000206067812 */ /* 0x000fe200078efcff */
[----:B------:R-:W-:Y:S01]  /*4920*/  IMAD.MOV.U32 R4, RZ, RZ, 0x1 ;  /* 0x00000001ff047424 */ /* 0x000fe200078e00ff */
[----:B------:R-:W-:Y:S02]  /*4930*/  @P2 ISETP.NE.U32.AND.EX P0, PT, RZ, RZ, PT, P0 ;  /* 0x000000ffff00220c */ /* 0x000fe40003f05100 */
[----:B------:R-:W-:Y:S02]  /*4940*/  ISETP.NE.AND P1, PT, R6, 0x3, PT ;  /* 0x000000030600780c */ /* 0x000fe40003f25270 */
[----:B------:R-:W-:-:S11]  /*4950*/  @P2 SEL R4, RZ, 0x1, !P0 ;  /* 0x00000001ff042807 */ /* 0x000fd60004000000 */
[----:B------:R-:W-:Y:S05]  /*4960*/  @!P1 BRA `(.L_x_98) ;  /* 0x0000000000049947 */ /* 0x000fea0003800000 */
[----:B------:R-:W-:Y:S01]  /*4970*/  BPT.TRAP 0x1 ;  /* 0x000000040000795c */ /* 0x000fe20000300000 */
.L_x_98:
[----:B------:R-:W0:Y:S01]  /*4980*/  S2R R5, SR_CgaCtaId ;  /* 0x0000000000057919 */ /* 0x000e220000008800 */
[----:B------:R-:W-:Y:S02]  /*4990*/  SHF.R.U32.HI R2, RZ, 0x3, R10 ;  /* 0x00000003ff027819 */ /* 0x000fe4000001160a */
[----:B--2--5:R-:W-:-:S03]  /*49a0*/  MOV R0, 0x400 ;  /* 0x0000040000007802 */ /* 0x024fc60000000f00 */
[----:B------:R-:W-:-:S04]  /*49b0*/  IMAD.WIDE.U32 R2, R2, 0x24924925, RZ ;  /* 0x2492492502027825 */ /* 0x000fc800078e00ff */
[----:B------:R-:W-:Y:S01]  /*49c0*/  IMAD R3, R3, -0x38, R10 ;  /* 0xffffffc803037824 */ /* 0x000fe200078e020a */
[----:B0-----:R-:W-:Y:S02]  /*49d0*/  LEA R0, R5, R0, 0x18 ;  /* 0x0000000005007211 */ /* 0x001fe400078ec0ff */
[----:B------:R-:W-:-:S03]  /*49e0*/  SHF.L.U32 R5, R4, 0x1f, RZ ;  /* 0x0000001f04057819 */ /* 0x000fc600000006ff */
[----:B------:R-:W-:-:S04]  /*49f0*/  VIADD R0, R0, 0x381c0 ;  /* 0x000381c000007836 */ /* 0x000fc80000000000 */
[----:B------:R-:W-:-:S07]  /*4a00*/  IMAD R2, R3, 0x8, R0 ;  /* 0x0000000803027824 */ /* 0x000fce00078e0200 */
.L_x_99:
[----:B0-----:R0:W1:Y:S02]  /*4a10*/  SYNCS.PHASECHK.TRANS64.TRYWAIT P0, [R2+URZ], R5 ;  /* 0x00000005020075a7 */ /* 0x001064000800017f */
[----:B-1----:R-:W-:Y:S05]  /*4a20*/  @!P0 NANOSLEEP.SYNCS 0x989680 ;  /* 0x009896800000895d */ /* 0x002fea0003900000 */
[----:B------:R-:W1:Y:S02]  /*4a30*/  @!P0 SYNCS.PHASECHK.TRANS64 P0, [R2+URZ], R5 ;  /* 0x00000005020085a7 */ /* 0x000e64000800007f */
[----:B-1----:R-:W-:Y:S05]  /*4a40*/  @!P0 BRA `(.L_x_99) ;  /* 0xfffffffc00f08947 */ /* 0x002fea000383ffff */
[----:B------:R-:W-:-:S05]  /*4a50*/  VIADD R3, R3, 0x1 ;  /* 0x0000000103037836 */ /* 0x000fca0000000000 */
[----:B------:R-:W-:-:S04]  /*4a60*/  ISETP.NE.AND P0, PT, R3, 0x38, PT ;  /* 0x000000380300780c */ /* 0x000fc80003f05270 */
[----:B0-----:R-:W-:Y:S02]  /*4a70*/  SEL R5, RZ, 0x1, P0 ;  /* 0x00000001ff057807 */ /* 0x001fe40000000000 */
[----:B------:R-:W-:Y:S02]  /*4a80*/  SEL R3, R3, RZ, P0 ;  /* 0x000000ff03037207 */ /* 0x000fe40000000000 */
[----:B------:R-:W-:-:S03]  /*4a90*/  LOP3.LUT R7, R4, R5, RZ, 0x3c, !PT ;  /* 0x0000000504077212 */ /* 0x000fc600078e3cff */
[----:B------:R-:W-:Y:S01]  /*4aa0*/  IMAD R2, R3, 0x8, R0 ;  /* 0x0000000803027824 */ /* 0x000fe200078e0200 */
[----:B------:R-:W-:-:S07]  /*4ab0*/  SHF.L.U32 R5, R7, 0x1f, RZ ;  /* 0x0000001f07057819 */ /* 0x000fce00000006ff */
.L_x_100:
        /* <DEDUP_REMOVED lines=11> */
.L_x_101:
        /* <DEDUP_REMOVED lines=11> */
.L_x_102:
        /* <DEDUP_REMOVED lines=11> */
.L_x_103:
        /* <DEDUP_REMOVED lines=11> */
.L_x_104:
        /* <DEDUP_REMOVED lines=11> */
.L_x_105:
        /* <DEDUP_REMOVED lines=11> */
.L_x_106:
        /* <DEDUP_REMOVED lines=11> */
.L_x_107:
        /* <DEDUP_REMOVED lines=11> */
.L_x_108:
        /* <DEDUP_REMOVED lines=11> */
.L_x_109:
        /* <DEDUP_REMOVED lines=11> */
.L_x_110:
        /* <DEDUP_REMOVED lines=11> */
.L_x_111:
        /* <DEDUP_REMOVED lines=11> */
.L_x_112:
        /* <DEDUP_REMOVED lines=11> */
.L_x_113:
        /* <DEDUP_REMOVED lines=11> */
.L_x_114:
        /* <DEDUP_REMOVED lines=11> */
.L_x_115:
        /* <DEDUP_REMOVED lines=11> */
.L_x_116:
        /* <DEDUP_REMOVED lines=11> */
.L_x_117:
        /* <DEDUP_REMOVED lines=11> */
.L_x_118:
        /* <DEDUP_REMOVED lines=11> */
.L_x_119:
        /* <DEDUP_REMOVED lines=11> */
.L_x_120:
        /* <DEDUP_REMOVED lines=11> */
.L_x_121:
        /* <DEDUP_REMOVED lines=11> */
.L_x_122:
        /* <DEDUP_REMOVED lines=11> */
.L_x_123:
        /* <DEDUP_REMOVED lines=11> */
.L_x_124:
        /* <DEDUP_REMOVED lines=11> */
.L_x_125:
        /* <DEDUP_REMOVED lines=11> */
.L_x_126:
        /* <DEDUP_REMOVED lines=11> */
.L_x_127:
        /* <DEDUP_REMOVED lines=11> */
.L_x_128:
        /* <DEDUP_REMOVED lines=11> */
.L_x_129:
        /* <DEDUP_REMOVED lines=11> */
.L_x_130:
        /* <DEDUP_REMOVED lines=11> */
.L_x_131:
        /* <DEDUP_REMOVED lines=11> */
.L_x_132:
        /* <DEDUP_REMOVED lines=11> */
.L_x_133:
        /* <DEDUP_REMOVED lines=11> */
.L_x_134:
        /* <DEDUP_REMOVED lines=11> */
.L_x_135:
        /* <DEDUP_REMOVED lines=11> */
.L_x_136:
        /* <DEDUP_REMOVED lines=11> */
.L_x_137:
        /* <DEDUP_REMOVED lines=11> */
.L_x_138:
        /* <DEDUP_REMOVED lines=11> */
.L_x_139:
        /* <DEDUP_REMOVED lines=11> */
.L_x_140:
        /* <DEDUP_REMOVED lines=11> */
.L_x_141:
        /* <DEDUP_REMOVED lines=11> */
.L_x_142:
        /* <DEDUP_REMOVED lines=11> */
.L_x_143:
        /* <DEDUP_REMOVED lines=11> */
.L_x_144:
        /* <DEDUP_REMOVED lines=11> */
.L_x_145:
        /* <DEDUP_REMOVED lines=11> */
.L_x_146:
        /* <DEDUP_REMOVED lines=11> */
.L_x_147:
        /* <DEDUP_REMOVED lines=11> */
.L_x_148:
        /* <DEDUP_REMOVED lines=11> */
.L_x_149:
        /* <DEDUP_REMOVED lines=11> */
.L_x_150:
        /* <DEDUP_REMOVED lines=11> */
.L_x_151:
        /* <DEDUP_REMOVED lines=11> */
.L_x_152:
        /* <DEDUP_REMOVED lines=11> */
.L_x_153:
        /* <DEDUP_REMOVED lines=11> */
.L_x_154:
[----:B0-----:R0:W1:Y:S02]  /*6fe0*/  SYNCS.PHASECHK.TRANS64.TRYWAIT P0, [R3+URZ], R0 ;  /* 0x00000000030075a7 */ /* 0x001064000800017f */
[----:B-1----:R-:W-:Y:S05]  /*6ff0*/  @!P0 NANOSLEEP.SYNCS 0x989680 ;  /* 0x009896800000895d */ /* 0x002fea0003900000 */
[----:B------:R-:W1:Y:S02]  /*7000*/  @!P0 SYNCS.PHASECHK.TRANS64 P0, [R3+URZ], R0 ;  /* 0x00000000030085a7 */ /* 0x000e64000800007f */
[----:B-1----:R-:W-:Y:S05]  /*7010*/  @P0 EXIT ;  /* 0x000000000000094d */ /* 0x002fea0003800000 */
[----:B------:R-:W-:Y:S05]  /*7020*/  BRA `(.L_x_154) ;  /* 0xfffffffc00ec7947 */ /* 0x000fea000383ffff */
.L_x_155:
[----:B------:R-:W-:-:S00]  /*7030*/  BRA `(.L_x_155) ;  /* 0xfffffffc00fc7947 */ /* 0x000fc0000383ffff */
[----:B------:R-:W-:-:S00]  /*7040*/  NOP ;  /* 0x0000000000007918 */ /* 0x000fc00000000000 */
        /* <DEDUP_REMOVED lines=11> */
.L_x_156:


//--------------------- .nv.shared._ZN7cutlass13device_kernelINS_4conv6kernel13ConvUniversalINS1_16ConvProblemShapeILNS1_8OperatorE0ELi3EEENS1_10collective14CollectiveConvINS1_46MainloopSm90TmaGmmaWarpSpecializedImplicitGemmILS5_0ELi56ELi3EN4cute5tupleIJNSA_1CILi2EEENSC_ILi1EEESE_EEENS1_36KernelImplicitTmaWarpSpecializedSm90ELi1EEENSB_IJNSC_ILi64EEESI_NSB_IJNSC_ILi32EEEEEEEEENS_12float_e4m3_tESM_NSA_8TiledMMAINSA_8MMA_AtomIJNSA_4SM904GMMA30MMA_64x64x32_F32E4M3E4M3_SS_TNILNSQ_7ScaleInE1ELSS_1EEEEEENSA_6LayoutINSB_IJSE_SE_SE_EEENSB_IJNSC_ILi0EEESX_SX_EEEEENSB_IJNSA_10UnderscoreES10_S10_EEEEENS7_6detail26Sm90ImplicitGemmTileTraitsINSA_20SM90_TMA_LOAD_IM2COLENSA_14ComposedLayoutINSA_7SwizzleILi1ELi4ELi3EEENSA_18smem_ptr_flag_bitsILi8EEENSV_INSB_IJNSB_IJNSC_ILi8EEES1B_EEENSB_IJSJ_SE_EEENSB_IJSE_NSC_ILi56EEEEEEEEENSB_IJNSB_IJSJ_NSC_ILi256EEEEEENSB_IJSE_SX_EEENSB_IJSX_NSC_ILi2048EEEEEEEEEEEEEvEENS14_INSA_23SM90_TMA_LOAD_MULTICASTES1O_vEEEENS_8epilogue10collective6detail29Sm90TmaWarpSpecializedAdapterINS1U_15DefaultEpilogueISM_NSB_IJNSB_IJllllEEESE_SX_EEES1Z_NS1T_6thread17LinearCombinationISM_Li1EffLNS20_9ScaleType4KindE0ELNS_15FloatRoundStyleE2ESM_EENS_4gemm15EpilogueDefaultEEEEEvvEEEEvNT_6ParamsE --------------------------
	.section	.nv.shared._ZN7cutlass13device_kernelINS_4conv6kernel13ConvUniversalINS1_16ConvProblemShapeILNS1_8OperatorE0ELi3EEENS1_10collective14CollectiveConvINS1_46MainloopSm90TmaGmmaWarpSpecializedImplicitGemmILS5_0ELi56ELi3EN4cute5tupleIJNSA_1CILi2EEENSC_ILi1EEESE_EEENS1_36KernelImplicitTmaWarpSpecializedSm90ELi1EEENSB_IJNSC_ILi64EEESI_NSB_IJNSC_ILi32EEEEEEEEENS_12float_e4m3_tESM_NSA_8TiledMMAINSA_8MMA_AtomIJNSA_4SM904GMMA30MMA_64x64x32_F32E4M3E4M3_SS_TNILNSQ_7ScaleInE1ELSS_1EEEEEENSA_6LayoutINSB_IJSE_SE_SE_EEENSB_IJNSC_ILi0EEESX_SX_EEEEENSB_IJNSA_10UnderscoreES10_S10_EEEEENS7_6detail26Sm90ImplicitGemmTileTraitsINSA_20SM90_TMA_LOAD_IM2COLENSA_14ComposedLayoutINSA_7SwizzleILi1ELi4ELi3EEENSA_18smem_ptr_flag_bitsILi8EEENSV_INSB_IJNSB_IJNSC_ILi8EEES1B_EEENSB_IJSJ_SE_EEENSB_IJSE_NSC_ILi56EEEEEEEEENSB_IJNSB_IJSJ_NSC_ILi256EEEEEENSB_IJSE_SX_EEENSB_IJSX_NSC_ILi2048EEEEEEEEEEEEEvEENS14_INSA_23SM90_TMA_LOAD_MULTICASTES1O_vEEEENS_8epilogue10collective6detail29Sm90TmaWarpSpecializedAdapterINS1U_15DefaultEpilogueISM_NSB_IJNSB_IJllllEEESE_SX_EEES1Z_NS1T_6thread17LinearCombinationISM_Li1EffLNS20_9ScaleType4KindE0ELNS_15FloatRoundStyleE2ESM_EENS_4gemm15EpilogueDefaultEEEEEvvEEEEvNT_6ParamsE,"aw",@nobits
	.sectionflags	@""
	.align	16
	.zero		1024


//--------------------- .nv.shared.reserved.0     --------------------------
	.section	.nv.shared.reserved.0,"aw",@nobits
	.weak		__nv_reservedSMEM_offset_0_alias
	.size		__nv_reservedSMEM_offset_0_alias, 0, 0
	.other		__nv_reservedSMEM_offset_0_alias,@"STO_CUDA_RESERVED_SHARED STV_DEFAULT"
__nv_reservedSMEM_offset_0_alias:
	.zero		0


//--------------------- .nv.global                --------------------------
	.section	.nv.global,"aw",@nobits
.nv.global:
	.type		_ZN39_INTERNAL_fd0a09f4_4_k_cu_5f1d40e3_29124cute1_E,@object
	.size		_ZN39_INTERNAL_fd0a09f4_4_k_cu_5f1d40e3_29124cute1_E,(_ZN39_INTERNAL_fd0a09f4_4_k_cu_5f1d40e3_29124cuda3std3__45__cpo6cbeginE - _ZN39_INTERNAL_fd0a09f4_4_k_cu_5f1d40e3_29124cute1_E)
_ZN39_INTERNAL_fd0a09f4_4_k_cu_5f1d40e3_29124cute1_E:
	.zero		1
	.type		_ZN39_INTERNAL_fd0a09f4_4_k_cu_5f1d40e3_29124cuda3std3__45__cpo6cbeginE,@object
	.size		_ZN39_INTERNAL_fd0a09f4_4_k_cu_5f1d40e3_29124cuda3std3__45__cpo6cbeginE,(_ZN39_INTERNAL_fd0a09f4_4_k_cu_5f1d40e3_29124cuda3std3__48in_placeE - _ZN39_INTERNAL_fd0a09f4_4_k_cu_5f1d40e3_29124cuda3std3__45__cpo6cbeginE)
_ZN39_INTERNAL_fd0a09f4_4_k_cu_5f1d40e3_29124cuda3std3__45__cpo6cbeginE:
	.zero		1
	.type		_ZN39_INTERNAL_fd0a09f4_4_k_cu_5f1d40e3_29124cuda3std3__48in_placeE,@object
	.size		_ZN39_INTERNAL_fd0a09f4_4_k_cu_5f1d40e3_29124cuda3std3__48in_placeE,(_ZN39_INTERNAL_fd0a09f4_4_k_cu_5f1d40e3_29124cuda3std6ranges3__45__cpo9iter_moveE - _ZN39_INTERNAL_fd0a09f4_4_k_cu_5f1d40e3_29124cuda3std3__48in_placeE)
_ZN39_INTERNAL_fd0a09f4_4_k_cu_5f1d40e3_29124cuda3std3__48in_placeE:
	.zero		1
	.type		_ZN39_INTERNAL_fd0a09f4_4_k_cu_5f1d40e3_29124cuda3std6ranges3__45__cpo9iter_moveE,@object
	.size		_ZN39_INTERNAL_fd0a09f4_4_k_cu_5f1d40e3_29124cuda3std6ranges3__45__cpo9iter_moveE,(_ZN39_INTERNAL_fd0a09f4_4_k_cu_5f1d40e3_29124cuda3std3__45__cpo5beginE - _ZN39_INTERNAL_fd0a09f4_4_k_cu_5f1d40e3_29124cuda3std6ranges3__45__cpo9iter_moveE)
_ZN39_INTERNAL_fd0a09f4_4_k_cu_5f1d40e3_29124cuda3std6ranges3__45__cpo9iter_moveE:
	.zero		1
	.type		_ZN39_INTERNAL_fd0a09f4_4_k_cu_5f1d40e3_29124cuda3std3__45__cpo5beginE,@object
	.size		_ZN39_INTERNAL_fd0a09f4_4_k_cu_5f1d40e3_29124cuda3std3__45__cpo5beginE,(_ZN39_INTERNAL_fd0a09f4_4_k_cu_5f1d40e3_29124cuda3std3__441_GLOBAL__N__fd0a09f4_4_k_cu_5f1d40e3_29126ignoreE - _ZN39_INTERNAL_fd0a09f4_4_k_cu_5f1d40e3_29124cuda3std3__45__cpo5beginE)
_ZN39_INTERNAL_fd0a09f4_4_k_cu_5f1d40e3_29124cuda3std3__45__cpo5beginE:
	.zero		1
	.type		_ZN39_INTERNAL_fd0a09f4_4_k_cu_5f1d40e3_29124cuda3std3__441_GLOBAL__N__fd0a09f4_4_k_cu_5f1d40e3_29126ignoreE,@object
	.size		_ZN39_INTERNAL_fd0a09f4_4_k_cu_5f1d40e3_29124cuda3std3__441_GLOBAL__N__fd0a09f4_4_k_cu_5f1d40e3_29126ignoreE,(_ZN39_INTERNAL_fd0a09f4_4_k_cu_5f1d40e3_29124cute7productE - _ZN39_INTERNAL_fd0a09f4_4_k_cu_5f1d40e3_29124cuda3std3__441_GLOBAL__N__fd0a09f4_4_k_cu_5f1d40e3_29126ignoreE)
_ZN39_INTERNAL_fd0a09f4_4_k_cu_5f1d40e3_29124cuda3std3__441_GLOBAL__N__fd0a09f4_4_k_cu_5f1d40e3_29126ignoreE:
	.zero		1
	.type		_ZN39_INTERNAL_fd0a09f4_4_k_cu_5f1d40e3_29124cute7productE,@object
	.size		_ZN39_INTERNAL_fd0a09f4_4_k_cu_5f1d40e3_29124cute7productE,(_ZN39_INTERNAL_fd0a09f4_4_k_cu_5f1d40e3_29124cuda3std3__45__cpo3endE - _ZN39_INTERNAL_fd0a09f4_4_k_cu_5f1d40e3_29124cute7productE)
_ZN39_INTERNAL_fd0a09f4_4_k_cu_5f1d40e3_29124cute7productE:
	.zero		1
	.type		_ZN39_INTERNAL_fd0a09f4_4_k_cu_5f1d40e3_29124cuda3std3__45__cpo3endE,@object
	.size		_ZN39_INTERNAL_fd0a09f4_4_k_cu_5f1d40e3_29124cuda3std3__45__cpo3endE,(_ZN39_INTERNAL_fd0a09f4_4_k_cu_5f1d40e3_29124cuda3std3__419piecewise_constructE - _ZN39_INTERNAL_fd0a09f4_4_k_cu_5f1d40e3_29124cuda3std3__45__cpo3endE)
_ZN39_INTERNAL_fd0a09f4_4_k_cu_5f1d40e3_29124cuda3std3__45__cpo3endE:
	.zero		1
	.type		_ZN39_INTERNAL_fd0a09f4_4_k_cu_5f1d40e3_29124cuda3std3__419piecewise_constructE,@object
	.size		_ZN39_INTERNAL_fd0a09f4_4_k_cu_5f1d40e3_29124cuda3std3__419piecewise_constructE,(_ZN39_INTERNAL_fd0a09f4_4_k_cu_5f1d40e3_29124cuda3std3__45__cpo4cendE - _ZN39_INTERNAL_fd0a09f4_4_k_cu_5f1d40e3_29124cuda3std3__419piecewise_constructE)
_ZN39_INTERNAL_fd0a09f4_4_k_cu_5f1d40e3_29124cuda3std3__419piecewise_constructE:
	.zero		1
	.type		_ZN39_INTERNAL_fd0a09f4_4_k_cu_5f1d40e3_29124cuda3std3__45__cpo4cendE,@object
	.size		_ZN39_INTERNAL_fd0a09f4_4_k_cu_5f1d40e3_29124cuda3std3__45__cpo4cendE,(_ZN39_INTERNAL_fd0a09f4_4_k_cu_5f1d40e3_29124cuda3std6ranges3__45__cpo4swapE - _ZN39_INTERNAL_fd0a09f4_4_k_cu_5f1d40e3_29124cuda3std3__45__cpo4cendE)
_ZN39_INTERNAL_fd0a09f4_4_k_cu_5f1d40e3_29124cuda3std3__45__cpo4cendE:
	.zero		1
	.type		_ZN39_INTERNAL_fd0a09f4_4_k_cu_5f1d40e3_29124cuda3std6ranges3__45__cpo4swapE,@object
	.size		_ZN39_INTERNAL_fd0a09f4_4_k_cu_5f1d40e3_29124cuda3std6ranges3__45__cpo4swapE,(.L_7 - _ZN39_INTERNAL_fd0a09f4_4_k_cu_5f1d40e3_29124cuda3std6ranges3__45__cpo4swapE)
_ZN39_INTERNAL_fd0a09f4_4_k_cu_5f1d40e3_29124cuda3std6ranges3__45__cpo4swapE:
	.zero		1
.L_7:


//--------------------- .nv.constant0._ZN7cutlass13device_kernelINS_4conv6kernel13ConvUniversalINS1_16ConvProblemShapeILNS1_8OperatorE0ELi3EEENS1_10collective14CollectiveConvINS1_46MainloopSm90TmaGmmaWarpSpecializedImplicitGemmILS5_0ELi56ELi3EN4cute5tupleIJNSA_1CILi2EEENSC_ILi1EEESE_EEENS1_36KernelImplicitTmaWarpSpecializedSm90ELi1EEENSB_IJNSC_ILi64EEESI_NSB_IJNSC_ILi32EEEEEEEEENS_12float_e4m3_tESM_NSA_8TiledMMAINSA_8MMA_AtomIJNSA_4SM904GMMA30MMA_64x64x32_F32E4M3E4M3_SS_TNILNSQ_7ScaleInE1ELSS_1EEEEEENSA_6LayoutINSB_IJSE_SE_SE_EEENSB_IJNSC_ILi0EEESX_SX_EEEEENSB_IJNSA_10UnderscoreES10_S10_EEEEENS7_6detail26Sm90ImplicitGemmTileTraitsINSA_20SM90_TMA_LOAD_IM2COLENSA_14ComposedLayoutINSA_7SwizzleILi1ELi4ELi3EEENSA_18smem_ptr_flag_bitsILi8EEENSV_INSB_IJNSB_IJNSC_ILi8EEES1B_EEENSB_IJSJ_SE_EEENSB_IJSE_NSC_ILi56EEEEEEEEENSB_IJNSB_IJSJ_NSC_ILi256EEEEEENSB_IJSE_SX_EEENSB_IJSX_NSC_ILi2048EEEEEEEEEEEEEvEENS14_INSA_23SM90_TMA_LOAD_MULTICASTES1O_vEEEENS_8epilogue10collective6detail29Sm90TmaWarpSpecializedAdapterINS1U_15DefaultEpilogueISM_NSB_IJNSB_IJllllEEESE_SX_EEES1Z_NS1T_6thread17LinearCombinationISM_Li1EffLNS20_9ScaleType4KindE0ELNS_15FloatRoundStyleE2ESM_EENS_4gemm15EpilogueDefaultEEEEEvvEEEEvNT_6ParamsE --------------------------
	.section	.nv.constant0._ZN7cutlass13device_kernelINS_4conv6kernel13ConvUniversalINS1_16ConvProblemShapeILNS1_8OperatorE0ELi3EEENS1_10collective14CollectiveConvINS1_46MainloopSm90TmaGmmaWarpSpecializedImplicitGemmILS5_0ELi56ELi3EN4cute5tupleIJNSA_1CILi2EEENSC_ILi1EEESE_EEENS1_36KernelImplicitTmaWarpSpecializedSm90ELi1EEENSB_IJNSC_ILi64EEESI_NSB_IJNSC_ILi32EEEEEEEEENS_12float_e4m3_tESM_NSA_8TiledMMAINSA_8MMA_AtomIJNSA_4SM904GMMA30MMA_64x64x32_F32E4M3E4M3_SS_TNILNSQ_7ScaleInE1ELSS_1EEEEEENSA_6LayoutINSB_IJSE_SE_SE_EEENSB_IJNSC_ILi0EEESX_SX_EEEEENSB_IJNSA_10UnderscoreES10_S10_EEEEENS7_6detail26Sm90ImplicitGemmTileTraitsINSA_20SM90_TMA_LOAD_IM2COLENSA_14ComposedLayoutINSA_7SwizzleILi1ELi4ELi3EEENSA_18smem_ptr_flag_bitsILi8EEENSV_INSB_IJNSB_IJNSC_ILi8EEES1B_EEENSB_IJSJ_SE_EEENSB_IJSE_NSC_ILi56EEEEEEEEENSB_IJNSB_IJSJ_NSC_ILi256EEEEEENSB_IJSE_SX_EEENSB_IJSX_NSC_ILi2048EEEEEEEEEEEEEvEENS14_INSA_23SM90_TMA_LOAD_MULTICASTES1O_vEEEENS_8epilogue10collective6detail29Sm90TmaWarpSpecializedAdapterINS1U_15DefaultEpilogueISM_NSB_IJNSB_IJllllEEESE_SX_EEES1Z_NS1T_6thread17LinearCombinationISM_Li1EffLNS20_9ScaleType4KindE0ELNS_15FloatRoundStyleE2ESM_EENS_4gemm15EpilogueDefaultEEEEEvvEEEEvNT_6ParamsE,"a",@progbits
	.sectionflags	@""
	.align	4
.nv.constant0._ZN7cutlass13device_kernelINS_4conv6kernel13ConvUniversalINS1_16ConvProblemShapeILNS1_8OperatorE0ELi3EEENS1_10collective14CollectiveConvINS1_46MainloopSm90TmaGmmaWarpSpecializedImplicitGemmILS5_0ELi56ELi3EN4cute5tupleIJNSA_1CILi2EEENSC_ILi1EEESE_EEENS1_36KernelImplicitTmaWarpSpecializedSm90ELi1EEENSB_IJNSC_ILi64EEESI_NSB_IJNSC_ILi32EEEEEEEEENS_12float_e4m3_tESM_NSA_8TiledMMAINSA_8MMA_AtomIJNSA_4SM904GMMA30MMA_64x64x32_F32E4M3E4M3_SS_TNILNSQ_7ScaleInE1ELSS_1EEEEEENSA_6LayoutINSB_IJSE_SE_SE_EEENSB_IJNSC_ILi0EEESX_SX_EEEEENSB_IJNSA_10UnderscoreES10_S10_EEEEENS7_6detail26Sm90ImplicitGemmTileTraitsINSA_20SM90_TMA_LOAD_IM2COLENSA_14ComposedLayoutINSA_7SwizzleILi1ELi4ELi3EEENSA_18smem_ptr_flag_bitsILi8EEENSV_INSB_IJNSB_IJNSC_ILi8EEES1B_EEENSB_IJSJ_SE_EEENSB_IJSE_NSC_ILi56EEEEEEEEENSB_IJNSB_IJSJ_NSC_ILi256EEEEEENSB_IJSE_SX_EEENSB_IJSX_NSC_ILi2048EEEEEEEEEEEEEvEENS14_INSA_23SM90_TMA_LOAD_MULTICASTES1O_vEEEENS_8epilogue10collective6detail29Sm90TmaWarpSpecializedAdapterINS1U_15DefaultEpilogueISM_NSB_IJNSB_IJllllEEESE_SX_EEES1Z_NS1T_6thread17LinearCombinationISM_Li1EffLNS20_9ScaleType4KindE0ELNS_15FloatRoundStyleE2ESM_EENS_4gemm15EpilogueDefaultEEEEEvvEEEEvNT_6ParamsE:
	.zero		1664


//--------------------- SYMBOLS --------------------------

	.type		.nv.reservedSmem.offset0,@object
	.size		.nv.reservedSmem.offset0,0x4
